//
// Generated by NVIDIA NVVM Compiler
//
// Compiler Build ID: CL-36424714
// Cuda compilation tools, release 13.0, V13.0.88
// Based on NVVM 20.0.0
//

.version 9.0
.target sm_100
.address_size 64

	// .globl	_Z16generate_weightsPfi
.global .align 4 .b8 precalc_xorwow_matrix[102400];
.global .align 4 .b8 precalc_xorwow_offset_matrix[102400];
.global .align 4 .b8 mrg32k3aM1[2304];
.global .align 4 .b8 mrg32k3aM2[2304];
.global .align 4 .b8 mrg32k3aM1SubSeq[2016];
.global .align 4 .b8 mrg32k3aM2SubSeq[2016];
.global .align 4 .b8 mrg32k3aM1Seq[2304];
.global .align 4 .b8 mrg32k3aM2Seq[2304];
.const .align 8 .b8 __cr_lgamma_table[72];

.visible .entry _Z16generate_weightsPfi(
	.param .u64 .ptr .align 1 _Z16generate_weightsPfi_param_0,
	.param .u32 _Z16generate_weightsPfi_param_1
)
{
	.local .align 8 .b8 	__local_depot0[48];
	.reg .b64 	%SP;
	.reg .b64 	%SPL;
	.reg .pred 	%p<65>;
	.reg .b32 	%r<1196>;
	.reg .b32 	%f<4>;
	.reg .b64 	%rd<27>;

	mov.u64 	%SPL, __local_depot0;
	ld.param.u64 	%rd10, [_Z16generate_weightsPfi_param_0];
	ld.param.u32 	%r541, [_Z16generate_weightsPfi_param_1];
	mov.u32 	%r542, %tid.x;
	mov.u32 	%r543, %ctaid.x;
	mov.u32 	%r544, %ntid.x;
	mad.lo.s32 	%r1, %r543, %r544, %r542;
	setp.gt.s32 	%p1, %r1, 7;
	@%p1 bra 	$L__BB0_117;
	add.u64 	%rd1, %SPL, 0;
	cvt.s64.s32 	%rd2, %r1;
	xor.b32  	%r545, %r541, -1429050551;
	mul.lo.s32 	%r546, %r545, 1099087573;
	setp.gt.s32 	%p2, %r541, -1;
	selp.b32 	%r547, -644748465, -1947113066, %p2;
	add.s32 	%r548, %r547, %r546;
	add.s32 	%r2, %r548, 6615241;
	add.s32 	%r932, %r546, 123456789;
	st.local.v2.u32 	[%rd1], {%r2, %r932};
	xor.b32  	%r549, %r546, 362436069;
	add.s32 	%r550, %r547, 521288629;
	st.local.v2.u32 	[%rd1+8], {%r549, %r550};
	xor.b32  	%r551, %r547, 88675123;
	add.s32 	%r928, %r546, 5783321;
	st.local.v2.u32 	[%rd1+16], {%r551, %r928};
	setp.eq.s32 	%p3, %r1, 0;
	@%p3 bra 	$L__BB0_116;
	mov.b32 	%r915, 0;
	mov.u64 	%rd13, precalc_xorwow_matrix;
	mov.u64 	%rd26, %rd2;
$L__BB0_3:
	mov.u64 	%rd3, %rd26;
	and.b64  	%rd4, %rd3, 3;
	setp.eq.s64 	%p4, %rd4, 0;
	@%p4 bra 	$L__BB0_115;
	mul.wide.u32 	%rd12, %r915, 3200;
	add.s64 	%rd5, %rd13, %rd12;
	mov.b32 	%r928, 0;
	mov.u32 	%r929, %r928;
	mov.u32 	%r930, %r928;
	mov.u32 	%r931, %r928;
	mov.u32 	%r932, %r928;
	mov.u32 	%r921, %r928;
$L__BB0_5:
	mul.wide.u32 	%rd14, %r921, 4;
	add.s64 	%rd15, %rd1, %rd14;
	ld.local.u32 	%r14, [%rd15+4];
	shl.b32 	%r15, %r921, 5;
	mov.b32 	%r927, 0;
$L__BB0_6:
	.pragma "nounroll";
	shr.u32 	%r555, %r14, %r927;
	and.b32  	%r556, %r555, 1;
	setp.eq.b32 	%p5, %r556, 1;
	not.pred 	%p6, %p5;
	add.s32 	%r557, %r15, %r927;
	mul.lo.s32 	%r558, %r557, 5;
	mul.wide.u32 	%rd16, %r558, 4;
	add.s64 	%rd6, %rd5, %rd16;
	@%p6 bra 	$L__BB0_8;
	ld.global.u32 	%r559, [%rd6];
	xor.b32  	%r932, %r932, %r559;
	ld.global.u32 	%r560, [%rd6+4];
	xor.b32  	%r931, %r931, %r560;
	ld.global.u32 	%r561, [%rd6+8];
	xor.b32  	%r930, %r930, %r561;
	ld.global.u32 	%r562, [%rd6+12];
	xor.b32  	%r929, %r929, %r562;
	ld.global.u32 	%r563, [%rd6+16];
	xor.b32  	%r928, %r928, %r563;
$L__BB0_8:
	and.b32  	%r565, %r555, 2;
	setp.eq.s32 	%p7, %r565, 0;
	@%p7 bra 	$L__BB0_10;
	ld.global.u32 	%r566, [%rd6+20];
	xor.b32  	%r932, %r932, %r566;
	ld.global.u32 	%r567, [%rd6+24];
	xor.b32  	%r931, %r931, %r567;
	ld.global.u32 	%r568, [%rd6+28];
	xor.b32  	%r930, %r930, %r568;
	ld.global.u32 	%r569, [%rd6+32];
	xor.b32  	%r929, %r929, %r569;
	ld.global.u32 	%r570, [%rd6+36];
	xor.b32  	%r928, %r928, %r570;
$L__BB0_10:
	and.b32  	%r572, %r555, 4;
	setp.eq.s32 	%p8, %r572, 0;
	@%p8 bra 	$L__BB0_12;
	ld.global.u32 	%r573, [%rd6+40];
	xor.b32  	%r932, %r932, %r573;
	ld.global.u32 	%r574, [%rd6+44];
	xor.b32  	%r931, %r931, %r574;
	ld.global.u32 	%r575, [%rd6+48];
	xor.b32  	%r930, %r930, %r575;
	ld.global.u32 	%r576, [%rd6+52];
	xor.b32  	%r929, %r929, %r576;
	ld.global.u32 	%r577, [%rd6+56];
	xor.b32  	%r928, %r928, %r577;
$L__BB0_12:
	and.b32  	%r579, %r555, 8;
	setp.eq.s32 	%p9, %r579, 0;
	@%p9 bra 	$L__BB0_14;
	ld.global.u32 	%r580, [%rd6+60];
	xor.b32  	%r932, %r932, %r580;
	ld.global.u32 	%r581, [%rd6+64];
	xor.b32  	%r931, %r931, %r581;
	ld.global.u32 	%r582, [%rd6+68];
	xor.b32  	%r930, %r930, %r582;
	ld.global.u32 	%r583, [%rd6+72];
	xor.b32  	%r929, %r929, %r583;
	ld.global.u32 	%r584, [%rd6+76];
	xor.b32  	%r928, %r928, %r584;
$L__BB0_14:
	and.b32  	%r586, %r555, 16;
	setp.eq.s32 	%p10, %r586, 0;
	@%p10 bra 	$L__BB0_16;
	ld.global.u32 	%r587, [%rd6+80];
	xor.b32  	%r932, %r932, %r587;
	ld.global.u32 	%r588, [%rd6+84];
	xor.b32  	%r931, %r931, %r588;
	ld.global.u32 	%r589, [%rd6+88];
	xor.b32  	%r930, %r930, %r589;
	ld.global.u32 	%r590, [%rd6+92];
	xor.b32  	%r929, %r929, %r590;
	ld.global.u32 	%r591, [%rd6+96];
	xor.b32  	%r928, %r928, %r591;
$L__BB0_16:
	and.b32  	%r593, %r555, 32;
	setp.eq.s32 	%p11, %r593, 0;
	@%p11 bra 	$L__BB0_18;
	ld.global.u32 	%r594, [%rd6+100];
	xor.b32  	%r932, %r932, %r594;
	ld.global.u32 	%r595, [%rd6+104];
	xor.b32  	%r931, %r931, %r595;
	ld.global.u32 	%r596, [%rd6+108];
	xor.b32  	%r930, %r930, %r596;
	ld.global.u32 	%r597, [%rd6+112];
	xor.b32  	%r929, %r929, %r597;
	ld.global.u32 	%r598, [%rd6+116];
	xor.b32  	%r928, %r928, %r598;
$L__BB0_18:
	and.b32  	%r600, %r555, 64;
	setp.eq.s32 	%p12, %r600, 0;
	@%p12 bra 	$L__BB0_20;
	ld.global.u32 	%r601, [%rd6+120];
	xor.b32  	%r932, %r932, %r601;
	ld.global.u32 	%r602, [%rd6+124];
	xor.b32  	%r931, %r931, %r602;
	ld.global.u32 	%r603, [%rd6+128];
	xor.b32  	%r930, %r930, %r603;
	ld.global.u32 	%r604, [%rd6+132];
	xor.b32  	%r929, %r929, %r604;
	ld.global.u32 	%r605, [%rd6+136];
	xor.b32  	%r928, %r928, %r605;
$L__BB0_20:
	and.b32  	%r607, %r555, 128;
	setp.eq.s32 	%p13, %r607, 0;
	@%p13 bra 	$L__BB0_22;
	ld.global.u32 	%r608, [%rd6+140];
	xor.b32  	%r932, %r932, %r608;
	ld.global.u32 	%r609, [%rd6+144];
	xor.b32  	%r931, %r931, %r609;
	ld.global.u32 	%r610, [%rd6+148];
	xor.b32  	%r930, %r930, %r610;
	ld.global.u32 	%r611, [%rd6+152];
	xor.b32  	%r929, %r929, %r611;
	ld.global.u32 	%r612, [%rd6+156];
	xor.b32  	%r928, %r928, %r612;
$L__BB0_22:
	and.b32  	%r614, %r555, 256;
	setp.eq.s32 	%p14, %r614, 0;
	@%p14 bra 	$L__BB0_24;
	ld.global.u32 	%r615, [%rd6+160];
	xor.b32  	%r932, %r932, %r615;
	ld.global.u32 	%r616, [%rd6+164];
	xor.b32  	%r931, %r931, %r616;
	ld.global.u32 	%r617, [%rd6+168];
	xor.b32  	%r930, %r930, %r617;
	ld.global.u32 	%r618, [%rd6+172];
	xor.b32  	%r929, %r929, %r618;
	ld.global.u32 	%r619, [%rd6+176];
	xor.b32  	%r928, %r928, %r619;
$L__BB0_24:
	and.b32  	%r621, %r555, 512;
	setp.eq.s32 	%p15, %r621, 0;
	@%p15 bra 	$L__BB0_26;
	ld.global.u32 	%r622, [%rd6+180];
	xor.b32  	%r932, %r932, %r622;
	ld.global.u32 	%r623, [%rd6+184];
	xor.b32  	%r931, %r931, %r623;
	ld.global.u32 	%r624, [%rd6+188];
	xor.b32  	%r930, %r930, %r624;
	ld.global.u32 	%r625, [%rd6+192];
	xor.b32  	%r929, %r929, %r625;
	ld.global.u32 	%r626, [%rd6+196];
	xor.b32  	%r928, %r928, %r626;
$L__BB0_26:
	and.b32  	%r628, %r555, 1024;
	setp.eq.s32 	%p16, %r628, 0;
	@%p16 bra 	$L__BB0_28;
	ld.global.u32 	%r629, [%rd6+200];
	xor.b32  	%r932, %r932, %r629;
	ld.global.u32 	%r630, [%rd6+204];
	xor.b32  	%r931, %r931, %r630;
	ld.global.u32 	%r631, [%rd6+208];
	xor.b32  	%r930, %r930, %r631;
	ld.global.u32 	%r632, [%rd6+212];
	xor.b32  	%r929, %r929, %r632;
	ld.global.u32 	%r633, [%rd6+216];
	xor.b32  	%r928, %r928, %r633;
$L__BB0_28:
	and.b32  	%r635, %r555, 2048;
	setp.eq.s32 	%p17, %r635, 0;
	@%p17 bra 	$L__BB0_30;
	ld.global.u32 	%r636, [%rd6+220];
	xor.b32  	%r932, %r932, %r636;
	ld.global.u32 	%r637, [%rd6+224];
	xor.b32  	%r931, %r931, %r637;
	ld.global.u32 	%r638, [%rd6+228];
	xor.b32  	%r930, %r930, %r638;
	ld.global.u32 	%r639, [%rd6+232];
	xor.b32  	%r929, %r929, %r639;
	ld.global.u32 	%r640, [%rd6+236];
	xor.b32  	%r928, %r928, %r640;
$L__BB0_30:
	and.b32  	%r642, %r555, 4096;
	setp.eq.s32 	%p18, %r642, 0;
	@%p18 bra 	$L__BB0_32;
	ld.global.u32 	%r643, [%rd6+240];
	xor.b32  	%r932, %r932, %r643;
	ld.global.u32 	%r644, [%rd6+244];
	xor.b32  	%r931, %r931, %r644;
	ld.global.u32 	%r645, [%rd6+248];
	xor.b32  	%r930, %r930, %r645;
	ld.global.u32 	%r646, [%rd6+252];
	xor.b32  	%r929, %r929, %r646;
	ld.global.u32 	%r647, [%rd6+256];
	xor.b32  	%r928, %r928, %r647;
$L__BB0_32:
	and.b32  	%r649, %r555, 8192;
	setp.eq.s32 	%p19, %r649, 0;
	@%p19 bra 	$L__BB0_34;
	ld.global.u32 	%r650, [%rd6+260];
	xor.b32  	%r932, %r932, %r650;
	ld.global.u32 	%r651, [%rd6+264];
	xor.b32  	%r931, %r931, %r651;
	ld.global.u32 	%r652, [%rd6+268];
	xor.b32  	%r930, %r930, %r652;
	ld.global.u32 	%r653, [%rd6+272];
	xor.b32  	%r929, %r929, %r653;
	ld.global.u32 	%r654, [%rd6+276];
	xor.b32  	%r928, %r928, %r654;
$L__BB0_34:
	and.b32  	%r656, %r555, 16384;
	setp.eq.s32 	%p20, %r656, 0;
	@%p20 bra 	$L__BB0_36;
	ld.global.u32 	%r657, [%rd6+280];
	xor.b32  	%r932, %r932, %r657;
	ld.global.u32 	%r658, [%rd6+284];
	xor.b32  	%r931, %r931, %r658;
	ld.global.u32 	%r659, [%rd6+288];
	xor.b32  	%r930, %r930, %r659;
	ld.global.u32 	%r660, [%rd6+292];
	xor.b32  	%r929, %r929, %r660;
	ld.global.u32 	%r661, [%rd6+296];
	xor.b32  	%r928, %r928, %r661;
$L__BB0_36:
	and.b32  	%r663, %r555, 32768;
	setp.eq.s32 	%p21, %r663, 0;
	@%p21 bra 	$L__BB0_38;
	ld.global.u32 	%r664, [%rd6+300];
	xor.b32  	%r932, %r932, %r664;
	ld.global.u32 	%r665, [%rd6+304];
	xor.b32  	%r931, %r931, %r665;
	ld.global.u32 	%r666, [%rd6+308];
	xor.b32  	%r930, %r930, %r666;
	ld.global.u32 	%r667, [%rd6+312];
	xor.b32  	%r929, %r929, %r667;
	ld.global.u32 	%r668, [%rd6+316];
	xor.b32  	%r928, %r928, %r668;
$L__BB0_38:
	add.s32 	%r927, %r927, 16;
	setp.ne.s32 	%p22, %r927, 32;
	@%p22 bra 	$L__BB0_6;
	mad.lo.s32 	%r669, %r921, -31, %r15;
	add.s32 	%r921, %r669, 1;
	setp.ne.s32 	%p23, %r921, 5;
	@%p23 bra 	$L__BB0_5;
	st.local.u32 	[%rd1+4], %r932;
	st.local.v2.u32 	[%rd1+8], {%r931, %r930};
	st.local.v2.u32 	[%rd1+16], {%r929, %r928};
	setp.eq.s64 	%p24, %rd4, 1;
	@%p24 bra 	$L__BB0_115;
	mov.b32 	%r928, 0;
	mov.u32 	%r1021, %r928;
	mov.u32 	%r1022, %r928;
	mov.u32 	%r1023, %r928;
	mov.u32 	%r932, %r928;
	mov.u32 	%r1013, %r928;
$L__BB0_42:
	mul.wide.u32 	%rd17, %r1013, 4;
	add.s64 	%rd18, %rd1, %rd17;
	ld.local.u32 	%r190, [%rd18+4];
	shl.b32 	%r191, %r1013, 5;
	mov.b32 	%r1019, 0;
$L__BB0_43:
	.pragma "nounroll";
	shr.u32 	%r672, %r190, %r1019;
	and.b32  	%r673, %r672, 1;
	setp.eq.b32 	%p25, %r673, 1;
	not.pred 	%p26, %p25;
	add.s32 	%r674, %r191, %r1019;
	mul.lo.s32 	%r675, %r674, 5;
	mul.wide.u32 	%rd19, %r675, 4;
	add.s64 	%rd7, %rd5, %rd19;
	@%p26 bra 	$L__BB0_45;
	ld.global.u32 	%r676, [%rd7];
	xor.b32  	%r932, %r932, %r676;
	ld.global.u32 	%r677, [%rd7+4];
	xor.b32  	%r1023, %r1023, %r677;
	ld.global.u32 	%r678, [%rd7+8];
	xor.b32  	%r1022, %r1022, %r678;
	ld.global.u32 	%r679, [%rd7+12];
	xor.b32  	%r1021, %r1021, %r679;
	ld.global.u32 	%r680, [%rd7+16];
	xor.b32  	%r928, %r928, %r680;
$L__BB0_45:
	and.b32  	%r682, %r672, 2;
	setp.eq.s32 	%p27, %r682, 0;
	@%p27 bra 	$L__BB0_47;
	ld.global.u32 	%r683, [%rd7+20];
	xor.b32  	%r932, %r932, %r683;
	ld.global.u32 	%r684, [%rd7+24];
	xor.b32  	%r1023, %r1023, %r684;
	ld.global.u32 	%r685, [%rd7+28];
	xor.b32  	%r1022, %r1022, %r685;
	ld.global.u32 	%r686, [%rd7+32];
	xor.b32  	%r1021, %r1021, %r686;
	ld.global.u32 	%r687, [%rd7+36];
	xor.b32  	%r928, %r928, %r687;
$L__BB0_47:
	and.b32  	%r689, %r672, 4;
	setp.eq.s32 	%p28, %r689, 0;
	@%p28 bra 	$L__BB0_49;
	ld.global.u32 	%r690, [%rd7+40];
	xor.b32  	%r932, %r932, %r690;
	ld.global.u32 	%r691, [%rd7+44];
	xor.b32  	%r1023, %r1023, %r691;
	ld.global.u32 	%r692, [%rd7+48];
	xor.b32  	%r1022, %r1022, %r692;
	ld.global.u32 	%r693, [%rd7+52];
	xor.b32  	%r1021, %r1021, %r693;
	ld.global.u32 	%r694, [%rd7+56];
	xor.b32  	%r928, %r928, %r694;
$L__BB0_49:
	and.b32  	%r696, %r672, 8;
	setp.eq.s32 	%p29, %r696, 0;
	@%p29 bra 	$L__BB0_51;
	ld.global.u32 	%r697, [%rd7+60];
	xor.b32  	%r932, %r932, %r697;
	ld.global.u32 	%r698, [%rd7+64];
	xor.b32  	%r1023, %r1023, %r698;
	ld.global.u32 	%r699, [%rd7+68];
	xor.b32  	%r1022, %r1022, %r699;
	ld.global.u32 	%r700, [%rd7+72];
	xor.b32  	%r1021, %r1021, %r700;
	ld.global.u32 	%r701, [%rd7+76];
	xor.b32  	%r928, %r928, %r701;
$L__BB0_51:
	and.b32  	%r703, %r672, 16;
	setp.eq.s32 	%p30, %r703, 0;
	@%p30 bra 	$L__BB0_53;
	ld.global.u32 	%r704, [%rd7+80];
	xor.b32  	%r932, %r932, %r704;
	ld.global.u32 	%r705, [%rd7+84];
	xor.b32  	%r1023, %r1023, %r705;
	ld.global.u32 	%r706, [%rd7+88];
	xor.b32  	%r1022, %r1022, %r706;
	ld.global.u32 	%r707, [%rd7+92];
	xor.b32  	%r1021, %r1021, %r707;
	ld.global.u32 	%r708, [%rd7+96];
	xor.b32  	%r928, %r928, %r708;
$L__BB0_53:
	and.b32  	%r710, %r672, 32;
	setp.eq.s32 	%p31, %r710, 0;
	@%p31 bra 	$L__BB0_55;
	ld.global.u32 	%r711, [%rd7+100];
	xor.b32  	%r932, %r932, %r711;
	ld.global.u32 	%r712, [%rd7+104];
	xor.b32  	%r1023, %r1023, %r712;
	ld.global.u32 	%r713, [%rd7+108];
	xor.b32  	%r1022, %r1022, %r713;
	ld.global.u32 	%r714, [%rd7+112];
	xor.b32  	%r1021, %r1021, %r714;
	ld.global.u32 	%r715, [%rd7+116];
	xor.b32  	%r928, %r928, %r715;
$L__BB0_55:
	and.b32  	%r717, %r672, 64;
	setp.eq.s32 	%p32, %r717, 0;
	@%p32 bra 	$L__BB0_57;
	ld.global.u32 	%r718, [%rd7+120];
	xor.b32  	%r932, %r932, %r718;
	ld.global.u32 	%r719, [%rd7+124];
	xor.b32  	%r1023, %r1023, %r719;
	ld.global.u32 	%r720, [%rd7+128];
	xor.b32  	%r1022, %r1022, %r720;
	ld.global.u32 	%r721, [%rd7+132];
	xor.b32  	%r1021, %r1021, %r721;
	ld.global.u32 	%r722, [%rd7+136];
	xor.b32  	%r928, %r928, %r722;
$L__BB0_57:
	and.b32  	%r724, %r672, 128;
	setp.eq.s32 	%p33, %r724, 0;
	@%p33 bra 	$L__BB0_59;
	ld.global.u32 	%r725, [%rd7+140];
	xor.b32  	%r932, %r932, %r725;
	ld.global.u32 	%r726, [%rd7+144];
	xor.b32  	%r1023, %r1023, %r726;
	ld.global.u32 	%r727, [%rd7+148];
	xor.b32  	%r1022, %r1022, %r727;
	ld.global.u32 	%r728, [%rd7+152];
	xor.b32  	%r1021, %r1021, %r728;
	ld.global.u32 	%r729, [%rd7+156];
	xor.b32  	%r928, %r928, %r729;
$L__BB0_59:
	and.b32  	%r731, %r672, 256;
	setp.eq.s32 	%p34, %r731, 0;
	@%p34 bra 	$L__BB0_61;
	ld.global.u32 	%r732, [%rd7+160];
	xor.b32  	%r932, %r932, %r732;
	ld.global.u32 	%r733, [%rd7+164];
	xor.b32  	%r1023, %r1023, %r733;
	ld.global.u32 	%r734, [%rd7+168];
	xor.b32  	%r1022, %r1022, %r734;
	ld.global.u32 	%r735, [%rd7+172];
	xor.b32  	%r1021, %r1021, %r735;
	ld.global.u32 	%r736, [%rd7+176];
	xor.b32  	%r928, %r928, %r736;
$L__BB0_61:
	and.b32  	%r738, %r672, 512;
	setp.eq.s32 	%p35, %r738, 0;
	@%p35 bra 	$L__BB0_63;
	ld.global.u32 	%r739, [%rd7+180];
	xor.b32  	%r932, %r932, %r739;
	ld.global.u32 	%r740, [%rd7+184];
	xor.b32  	%r1023, %r1023, %r740;
	ld.global.u32 	%r741, [%rd7+188];
	xor.b32  	%r1022, %r1022, %r741;
	ld.global.u32 	%r742, [%rd7+192];
	xor.b32  	%r1021, %r1021, %r742;
	ld.global.u32 	%r743, [%rd7+196];
	xor.b32  	%r928, %r928, %r743;
$L__BB0_63:
	and.b32  	%r745, %r672, 1024;
	setp.eq.s32 	%p36, %r745, 0;
	@%p36 bra 	$L__BB0_65;
	ld.global.u32 	%r746, [%rd7+200];
	xor.b32  	%r932, %r932, %r746;
	ld.global.u32 	%r747, [%rd7+204];
	xor.b32  	%r1023, %r1023, %r747;
	ld.global.u32 	%r748, [%rd7+208];
	xor.b32  	%r1022, %r1022, %r748;
	ld.global.u32 	%r749, [%rd7+212];
	xor.b32  	%r1021, %r1021, %r749;
	ld.global.u32 	%r750, [%rd7+216];
	xor.b32  	%r928, %r928, %r750;
$L__BB0_65:
	and.b32  	%r752, %r672, 2048;
	setp.eq.s32 	%p37, %r752, 0;
	@%p37 bra 	$L__BB0_67;
	ld.global.u32 	%r753, [%rd7+220];
	xor.b32  	%r932, %r932, %r753;
	ld.global.u32 	%r754, [%rd7+224];
	xor.b32  	%r1023, %r1023, %r754;
	ld.global.u32 	%r755, [%rd7+228];
	xor.b32  	%r1022, %r1022, %r755;
	ld.global.u32 	%r756, [%rd7+232];
	xor.b32  	%r1021, %r1021, %r756;
	ld.global.u32 	%r757, [%rd7+236];
	xor.b32  	%r928, %r928, %r757;
$L__BB0_67:
	and.b32  	%r759, %r672, 4096;
	setp.eq.s32 	%p38, %r759, 0;
	@%p38 bra 	$L__BB0_69;
	ld.global.u32 	%r760, [%rd7+240];
	xor.b32  	%r932, %r932, %r760;
	ld.global.u32 	%r761, [%rd7+244];
	xor.b32  	%r1023, %r1023, %r761;
	ld.global.u32 	%r762, [%rd7+248];
	xor.b32  	%r1022, %r1022, %r762;
	ld.global.u32 	%r763, [%rd7+252];
	xor.b32  	%r1021, %r1021, %r763;
	ld.global.u32 	%r764, [%rd7+256];
	xor.b32  	%r928, %r928, %r764;
$L__BB0_69:
	and.b32  	%r766, %r672, 8192;
	setp.eq.s32 	%p39, %r766, 0;
	@%p39 bra 	$L__BB0_71;
	ld.global.u32 	%r767, [%rd7+260];
	xor.b32  	%r932, %r932, %r767;
	ld.global.u32 	%r768, [%rd7+264];
	xor.b32  	%r1023, %r1023, %r768;
	ld.global.u32 	%r769, [%rd7+268];
	xor.b32  	%r1022, %r1022, %r769;
	ld.global.u32 	%r770, [%rd7+272];
	xor.b32  	%r1021, %r1021, %r770;
	ld.global.u32 	%r771, [%rd7+276];
	xor.b32  	%r928, %r928, %r771;
$L__BB0_71:
	and.b32  	%r773, %r672, 16384;
	setp.eq.s32 	%p40, %r773, 0;
	@%p40 bra 	$L__BB0_73;
	ld.global.u32 	%r774, [%rd7+280];
	xor.b32  	%r932, %r932, %r774;
	ld.global.u32 	%r775, [%rd7+284];
	xor.b32  	%r1023, %r1023, %r775;
	ld.global.u32 	%r776, [%rd7+288];
	xor.b32  	%r1022, %r1022, %r776;
	ld.global.u32 	%r777, [%rd7+292];
	xor.b32  	%r1021, %r1021, %r777;
	ld.global.u32 	%r778, [%rd7+296];
	xor.b32  	%r928, %r928, %r778;
$L__BB0_73:
	and.b32  	%r780, %r672, 32768;
	setp.eq.s32 	%p41, %r780, 0;
	@%p41 bra 	$L__BB0_75;
	ld.global.u32 	%r781, [%rd7+300];
	xor.b32  	%r932, %r932, %r781;
	ld.global.u32 	%r782, [%rd7+304];
	xor.b32  	%r1023, %r1023, %r782;
	ld.global.u32 	%r783, [%rd7+308];
	xor.b32  	%r1022, %r1022, %r783;
	ld.global.u32 	%r784, [%rd7+312];
	xor.b32  	%r1021, %r1021, %r784;
	ld.global.u32 	%r785, [%rd7+316];
	xor.b32  	%r928, %r928, %r785;
$L__BB0_75:
	add.s32 	%r1019, %r1019, 16;
	setp.ne.s32 	%p42, %r1019, 32;
	@%p42 bra 	$L__BB0_43;
	mad.lo.s32 	%r786, %r1013, -31, %r191;
	add.s32 	%r1013, %r786, 1;
	setp.ne.s32 	%p43, %r1013, 5;
	@%p43 bra 	$L__BB0_42;
	st.local.u32 	[%rd1+4], %r932;
	st.local.v2.u32 	[%rd1+8], {%r1023, %r1022};
	st.local.v2.u32 	[%rd1+16], {%r1021, %r928};
	setp.ne.s64 	%p44, %rd4, 3;
	@%p44 bra 	$L__BB0_115;
	mov.b32 	%r928, 0;
	mov.u32 	%r1113, %r928;
	mov.u32 	%r1114, %r928;
	mov.u32 	%r1115, %r928;
	mov.u32 	%r932, %r928;
	mov.u32 	%r1105, %r928;
$L__BB0_79:
	mul.wide.u32 	%rd20, %r1105, 4;
	add.s64 	%rd21, %rd1, %rd20;
	ld.local.u32 	%r366, [%rd21+4];
	shl.b32 	%r367, %r1105, 5;
	mov.b32 	%r1111, 0;
$L__BB0_80:
	.pragma "nounroll";
	shr.u32 	%r789, %r366, %r1111;
	and.b32  	%r790, %r789, 1;
	setp.eq.b32 	%p45, %r790, 1;
	not.pred 	%p46, %p45;
	add.s32 	%r791, %r367, %r1111;
	mul.lo.s32 	%r792, %r791, 5;
	mul.wide.u32 	%rd22, %r792, 4;
	add.s64 	%rd8, %rd5, %rd22;
	@%p46 bra 	$L__BB0_82;
	ld.global.u32 	%r793, [%rd8];
	xor.b32  	%r932, %r932, %r793;
	ld.global.u32 	%r794, [%rd8+4];
	xor.b32  	%r1115, %r1115, %r794;
	ld.global.u32 	%r795, [%rd8+8];
	xor.b32  	%r1114, %r1114, %r795;
	ld.global.u32 	%r796, [%rd8+12];
	xor.b32  	%r1113, %r1113, %r796;
	ld.global.u32 	%r797, [%rd8+16];
	xor.b32  	%r928, %r928, %r797;
$L__BB0_82:
	and.b32  	%r799, %r789, 2;
	setp.eq.s32 	%p47, %r799, 0;
	@%p47 bra 	$L__BB0_84;
	ld.global.u32 	%r800, [%rd8+20];
	xor.b32  	%r932, %r932, %r800;
	ld.global.u32 	%r801, [%rd8+24];
	xor.b32  	%r1115, %r1115, %r801;
	ld.global.u32 	%r802, [%rd8+28];
	xor.b32  	%r1114, %r1114, %r802;
	ld.global.u32 	%r803, [%rd8+32];
	xor.b32  	%r1113, %r1113, %r803;
	ld.global.u32 	%r804, [%rd8+36];
	xor.b32  	%r928, %r928, %r804;
$L__BB0_84:
	and.b32  	%r806, %r789, 4;
	setp.eq.s32 	%p48, %r806, 0;
	@%p48 bra 	$L__BB0_86;
	ld.global.u32 	%r807, [%rd8+40];
	xor.b32  	%r932, %r932, %r807;
	ld.global.u32 	%r808, [%rd8+44];
	xor.b32  	%r1115, %r1115, %r808;
	ld.global.u32 	%r809, [%rd8+48];
	xor.b32  	%r1114, %r1114, %r809;
	ld.global.u32 	%r810, [%rd8+52];
	xor.b32  	%r1113, %r1113, %r810;
	ld.global.u32 	%r811, [%rd8+56];
	xor.b32  	%r928, %r928, %r811;
$L__BB0_86:
	and.b32  	%r813, %r789, 8;
	setp.eq.s32 	%p49, %r813, 0;
	@%p49 bra 	$L__BB0_88;
	ld.global.u32 	%r814, [%rd8+60];
	xor.b32  	%r932, %r932, %r814;
	ld.global.u32 	%r815, [%rd8+64];
	xor.b32  	%r1115, %r1115, %r815;
	ld.global.u32 	%r816, [%rd8+68];
	xor.b32  	%r1114, %r1114, %r816;
	ld.global.u32 	%r817, [%rd8+72];
	xor.b32  	%r1113, %r1113, %r817;
	ld.global.u32 	%r818, [%rd8+76];
	xor.b32  	%r928, %r928, %r818;
$L__BB0_88:
	and.b32  	%r820, %r789, 16;
	setp.eq.s32 	%p50, %r820, 0;
	@%p50 bra 	$L__BB0_90;
	ld.global.u32 	%r821, [%rd8+80];
	xor.b32  	%r932, %r932, %r821;
	ld.global.u32 	%r822, [%rd8+84];
	xor.b32  	%r1115, %r1115, %r822;
	ld.global.u32 	%r823, [%rd8+88];
	xor.b32  	%r1114, %r1114, %r823;
	ld.global.u32 	%r824, [%rd8+92];
	xor.b32  	%r1113, %r1113, %r824;
	ld.global.u32 	%r825, [%rd8+96];
	xor.b32  	%r928, %r928, %r825;
$L__BB0_90:
	and.b32  	%r827, %r789, 32;
	setp.eq.s32 	%p51, %r827, 0;
	@%p51 bra 	$L__BB0_92;
	ld.global.u32 	%r828, [%rd8+100];
	xor.b32  	%r932, %r932, %r828;
	ld.global.u32 	%r829, [%rd8+104];
	xor.b32  	%r1115, %r1115, %r829;
	ld.global.u32 	%r830, [%rd8+108];
	xor.b32  	%r1114, %r1114, %r830;
	ld.global.u32 	%r831, [%rd8+112];
	xor.b32  	%r1113, %r1113, %r831;
	ld.global.u32 	%r832, [%rd8+116];
	xor.b32  	%r928, %r928, %r832;
$L__BB0_92:
	and.b32  	%r834, %r789, 64;
	setp.eq.s32 	%p52, %r834, 0;
	@%p52 bra 	$L__BB0_94;
	ld.global.u32 	%r835, [%rd8+120];
	xor.b32  	%r932, %r932, %r835;
	ld.global.u32 	%r836, [%rd8+124];
	xor.b32  	%r1115, %r1115, %r836;
	ld.global.u32 	%r837, [%rd8+128];
	xor.b32  	%r1114, %r1114, %r837;
	ld.global.u32 	%r838, [%rd8+132];
	xor.b32  	%r1113, %r1113, %r838;
	ld.global.u32 	%r839, [%rd8+136];
	xor.b32  	%r928, %r928, %r839;
$L__BB0_94:
	and.b32  	%r841, %r789, 128;
	setp.eq.s32 	%p53, %r841, 0;
	@%p53 bra 	$L__BB0_96;
	ld.global.u32 	%r842, [%rd8+140];
	xor.b32  	%r932, %r932, %r842;
	ld.global.u32 	%r843, [%rd8+144];
	xor.b32  	%r1115, %r1115, %r843;
	ld.global.u32 	%r844, [%rd8+148];
	xor.b32  	%r1114, %r1114, %r844;
	ld.global.u32 	%r845, [%rd8+152];
	xor.b32  	%r1113, %r1113, %r845;
	ld.global.u32 	%r846, [%rd8+156];
	xor.b32  	%r928, %r928, %r846;
$L__BB0_96:
	and.b32  	%r848, %r789, 256;
	setp.eq.s32 	%p54, %r848, 0;
	@%p54 bra 	$L__BB0_98;
	ld.global.u32 	%r849, [%rd8+160];
	xor.b32  	%r932, %r932, %r849;
	ld.global.u32 	%r850, [%rd8+164];
	xor.b32  	%r1115, %r1115, %r850;
	ld.global.u32 	%r851, [%rd8+168];
	xor.b32  	%r1114, %r1114, %r851;
	ld.global.u32 	%r852, [%rd8+172];
	xor.b32  	%r1113, %r1113, %r852;
	ld.global.u32 	%r853, [%rd8+176];
	xor.b32  	%r928, %r928, %r853;
$L__BB0_98:
	and.b32  	%r855, %r789, 512;
	setp.eq.s32 	%p55, %r855, 0;
	@%p55 bra 	$L__BB0_100;
	ld.global.u32 	%r856, [%rd8+180];
	xor.b32  	%r932, %r932, %r856;
	ld.global.u32 	%r857, [%rd8+184];
	xor.b32  	%r1115, %r1115, %r857;
	ld.global.u32 	%r858, [%rd8+188];
	xor.b32  	%r1114, %r1114, %r858;
	ld.global.u32 	%r859, [%rd8+192];
	xor.b32  	%r1113, %r1113, %r859;
	ld.global.u32 	%r860, [%rd8+196];
	xor.b32  	%r928, %r928, %r860;
$L__BB0_100:
	and.b32  	%r862, %r789, 1024;
	setp.eq.s32 	%p56, %r862, 0;
	@%p56 bra 	$L__BB0_102;
	ld.global.u32 	%r863, [%rd8+200];
	xor.b32  	%r932, %r932, %r863;
	ld.global.u32 	%r864, [%rd8+204];
	xor.b32  	%r1115, %r1115, %r864;
	ld.global.u32 	%r865, [%rd8+208];
	xor.b32  	%r1114, %r1114, %r865;
	ld.global.u32 	%r866, [%rd8+212];
	xor.b32  	%r1113, %r1113, %r866;
	ld.global.u32 	%r867, [%rd8+216];
	xor.b32  	%r928, %r928, %r867;
$L__BB0_102:
	and.b32  	%r869, %r789, 2048;
	setp.eq.s32 	%p57, %r869, 0;
	@%p57 bra 	$L__BB0_104;
	ld.global.u32 	%r870, [%rd8+220];
	xor.b32  	%r932, %r932, %r870;
	ld.global.u32 	%r871, [%rd8+224];
	xor.b32  	%r1115, %r1115, %r871;
	ld.global.u32 	%r872, [%rd8+228];
	xor.b32  	%r1114, %r1114, %r872;
	ld.global.u32 	%r873, [%rd8+232];
	xor.b32  	%r1113, %r1113, %r873;
	ld.global.u32 	%r874, [%rd8+236];
	xor.b32  	%r928, %r928, %r874;
$L__BB0_104:
	and.b32  	%r876, %r789, 4096;
	setp.eq.s32 	%p58, %r876, 0;
	@%p58 bra 	$L__BB0_106;
	ld.global.u32 	%r877, [%rd8+240];
	xor.b32  	%r932, %r932, %r877;
	ld.global.u32 	%r878, [%rd8+244];
	xor.b32  	%r1115, %r1115, %r878;
	ld.global.u32 	%r879, [%rd8+248];
	xor.b32  	%r1114, %r1114, %r879;
	ld.global.u32 	%r880, [%rd8+252];
	xor.b32  	%r1113, %r1113, %r880;
	ld.global.u32 	%r881, [%rd8+256];
	xor.b32  	%r928, %r928, %r881;
$L__BB0_106:
	and.b32  	%r883, %r789, 8192;
	setp.eq.s32 	%p59, %r883, 0;
	@%p59 bra 	$L__BB0_108;
	ld.global.u32 	%r884, [%rd8+260];
	xor.b32  	%r932, %r932, %r884;
	ld.global.u32 	%r885, [%rd8+264];
	xor.b32  	%r1115, %r1115, %r885;
	ld.global.u32 	%r886, [%rd8+268];
	xor.b32  	%r1114, %r1114, %r886;
	ld.global.u32 	%r887, [%rd8+272];
	xor.b32  	%r1113, %r1113, %r887;
	ld.global.u32 	%r888, [%rd8+276];
	xor.b32  	%r928, %r928, %r888;
$L__BB0_108:
	and.b32  	%r890, %r789, 16384;
	setp.eq.s32 	%p60, %r890, 0;
	@%p60 bra 	$L__BB0_110;
	ld.global.u32 	%r891, [%rd8+280];
	xor.b32  	%r932, %r932, %r891;
	ld.global.u32 	%r892, [%rd8+284];
	xor.b32  	%r1115, %r1115, %r892;
	ld.global.u32 	%r893, [%rd8+288];
	xor.b32  	%r1114, %r1114, %r893;
	ld.global.u32 	%r894, [%rd8+292];
	xor.b32  	%r1113, %r1113, %r894;
	ld.global.u32 	%r895, [%rd8+296];
	xor.b32  	%r928, %r928, %r895;
$L__BB0_110:
	and.b32  	%r897, %r789, 32768;
	setp.eq.s32 	%p61, %r897, 0;
	@%p61 bra 	$L__BB0_112;
	ld.global.u32 	%r898, [%rd8+300];
	xor.b32  	%r932, %r932, %r898;
	ld.global.u32 	%r899, [%rd8+304];
	xor.b32  	%r1115, %r1115, %r899;
	ld.global.u32 	%r900, [%rd8+308];
	xor.b32  	%r1114, %r1114, %r900;
	ld.global.u32 	%r901, [%rd8+312];
	xor.b32  	%r1113, %r1113, %r901;
	ld.global.u32 	%r902, [%rd8+316];
	xor.b32  	%r928, %r928, %r902;
$L__BB0_112:
	add.s32 	%r1111, %r1111, 16;
	setp.ne.s32 	%p62, %r1111, 32;
	@%p62 bra 	$L__BB0_80;
	mad.lo.s32 	%r903, %r1105, -31, %r367;
	add.s32 	%r1105, %r903, 1;
	setp.ne.s32 	%p63, %r1105, 5;
	@%p63 bra 	$L__BB0_79;
	st.local.u32 	[%rd1+4], %r932;
	st.local.v2.u32 	[%rd1+8], {%r1115, %r1114};
	st.local.v2.u32 	[%rd1+16], {%r1113, %r928};
$L__BB0_115:
	shr.u64 	%rd26, %rd3, 2;
	add.s32 	%r915, %r915, 1;
	setp.gt.u64 	%p64, %rd3, 3;
	@%p64 bra 	$L__BB0_3;
$L__BB0_116:
	shr.u32 	%r904, %r932, 2;
	xor.b32  	%r905, %r904, %r932;
	shl.b32 	%r906, %r928, 4;
	shl.b32 	%r907, %r905, 1;
	xor.b32  	%r908, %r907, %r906;
	xor.b32  	%r909, %r908, %r905;
	xor.b32  	%r910, %r909, %r928;
	add.s32 	%r911, %r2, %r910;
	add.s32 	%r912, %r911, 362437;
	cvt.rn.f32.u32 	%f1, %r912;
	fma.rn.f32 	%f2, %f1, 0f2F800000, 0f2F000000;
	fma.rn.f32 	%f3, %f2, 0f40000000, 0fBF800000;
	cvta.to.global.u64 	%rd23, %rd10;
	shl.b64 	%rd24, %rd2, 2;
	add.s64 	%rd25, %rd23, %rd24;
	st.global.f32 	[%rd25], %f3;
$L__BB0_117:
	ret;

}
	// .globl	_Z12forward_passPfS_S_
.visible .entry _Z12forward_passPfS_S_(
	.param .u64 .ptr .align 1 _Z12forward_passPfS_S__param_0,
	.param .u64 .ptr .align 1 _Z12forward_passPfS_S__param_1,
	.param .u64 .ptr .align 1 _Z12forward_passPfS_S__param_2
)
{
	.reg .pred 	%p<4>;
	.reg .b32 	%r<2>;
	.reg .b32 	%f<28>;
	.reg .b64 	%rd<10>;

	ld.param.u64 	%rd1, [_Z12forward_passPfS_S__param_0];
	ld.param.u64 	%rd2, [_Z12forward_passPfS_S__param_1];
	ld.param.u64 	%rd3, [_Z12forward_passPfS_S__param_2];
	mov.u32 	%r1, %tid.x;
	setp.gt.u32 	%p1, %r1, 1;
	@%p1 bra 	$L__BB1_2;
	cvta.to.global.u64 	%rd4, %rd3;
	cvta.to.global.u64 	%rd5, %rd1;
	cvta.to.global.u64 	%rd6, %rd2;
	ld.global.f32 	%f1, [%rd5];
	mul.wide.u32 	%rd7, %r1, 4;
	add.s64 	%rd8, %rd6, %rd7;
	ld.global.f32 	%f2, [%rd8];
	fma.rn.f32 	%f3, %f1, %f2, 0f00000000;
	ld.global.f32 	%f4, [%rd5+4];
	ld.global.f32 	%f5, [%rd8+8];
	fma.rn.f32 	%f6, %f4, %f5, %f3;
	ld.global.f32 	%f7, [%rd5+8];
	ld.global.f32 	%f8, [%rd8+16];
	fma.rn.f32 	%f9, %f7, %f8, %f6;
	ld.global.f32 	%f10, [%rd5+12];
	ld.global.f32 	%f11, [%rd8+24];
	fma.rn.f32 	%f12, %f10, %f11, %f9;
	abs.f32 	%f13, %f12;
	mul.f32 	%f14, %f13, 0f4038AA3B;
	ex2.approx.ftz.f32 	%f15, %f14;
	add.f32 	%f16, %f15, 0f3F800000;
	rcp.approx.ftz.f32 	%f17, %f16;
	fma.rn.f32 	%f18, %f17, 0fC0000000, 0f3F800000;
	setp.ge.f32 	%p2, %f13, 0f41102CB4;
	selp.f32 	%f19, 0f3F800000, %f18, %p2;
	copysign.f32 	%f20, %f12, %f19;
	mul.f32 	%f21, %f12, %f12;
	fma.rn.f32 	%f22, %f21, 0f3C80F082, 0fBD563CAE;
	fma.rn.f32 	%f23, %f22, %f21, 0f3E085941;
	fma.rn.f32 	%f24, %f23, %f21, 0fBEAAA9ED;
	fma.rn.f32 	%f25, %f24, %f21, 0f00000000;
	fma.rn.f32 	%f26, %f25, %f12, %f12;
	setp.ge.f32 	%p3, %f13, 0f3F19999A;
	selp.f32 	%f27, %f20, %f26, %p3;
	add.s64 	%rd9, %rd4, %rd7;
	st.global.f32 	[%rd9], %f27;
$L__BB1_2:
	ret;

}


// ===== COMPILED SASS (sm_100) =====

	.target	sm_100

	.elftype	@"ET_EXEC"


//--------------------- .note.nv.tkinfo           --------------------------
	.section	.note.nv.tkinfo,"",@"SHT_NOTE"
	.sectionflags	@"SHF_NOTE_NV_TKINFO"
	.tkinfo
        /*0018*/ 	.word	0x00000002
        /*0030*/ 	.string	""
        /*0030*/ 	.string	"ptxas"
        /*0030*/ 	.string	"Cuda compilation tools, release 13.0, V13.0.88"
        /*0030*/ 	.string	"Build cuda_13.0.r13.0/compiler.36424714_0"
        /*0030*/ 	.string	"-arch sm_100 -m 64 "



//--------------------- .note.nv.cuinfo           --------------------------
	.section	.note.nv.cuinfo,"",@"SHT_NOTE"
	.sectionflags	@"SHF_NOTE_NV_CUINFO"
        /*0018*/ 	.short	0x0002
        /*001a*/ 	.short	0x0064
        /*001c*/ 	.short	0x0082
	.zero		2


//--------------------- .nv.info                  --------------------------
	.section	.nv.info,"",@"SHT_CUDA_INFO"
	.align	4


	//----- nvinfo : EIATTR_REGCOUNT
	.align		4
        /*0000*/ 	.byte	0x04, 0x2f
        /*0002*/ 	.short	(.L_10 - .L_9)
	.align		4
.L_9:
        /*0004*/ 	.word	index@(_Z16generate_weightsPfi)
        /*0008*/ 	.word	0x0000001f


	//----- nvinfo : EIATTR_FRAME_SIZE
	.align		4
.L_10:
        /*000c*/ 	.byte	0x04, 0x11
        /*000e*/ 	.short	(.L_12 - .L_11)
	.align		4
.L_11:
        /*0010*/ 	.word	index@(_Z16generate_weightsPfi)
        /*0014*/ 	.word	0x00000030


	//----- nvinfo : EIATTR_REGCOUNT
	.align		4
.L_12:
        /*0018*/ 	.byte	0x04, 0x2f
        /*001a*/ 	.short	(.L_14 - .L_13)
	.align		4
.L_13:
        /*001c*/ 	.word	index@(_Z12forward_passPfS_S_)
        /*0020*/ 	.word	0x00000010


	//----- nvinfo : EIATTR_FRAME_SIZE
	.align		4
.L_14:
        /*0024*/ 	.byte	0x04, 0x11
        /*0026*/ 	.short	(.L_16 - .L_15)
	.align		4
.L_15:
        /*0028*/ 	.word	index@(_Z12forward_passPfS_S_)
        /*002c*/ 	.word	0x00000000


	//----- nvinfo : EIATTR_MIN_STACK_SIZE
	.align		4
.L_16:
        /*0030*/ 	.byte	0x04, 0x12
        /*0032*/ 	.short	(.L_18 - .L_17)
	.align		4
.L_17:
        /*0034*/ 	.word	index@(_Z12forward_passPfS_S_)
        /*0038*/ 	.word	0x00000000


	//----- nvinfo : EIATTR_MIN_STACK_SIZE
	.align		4
.L_18:
        /*003c*/ 	.byte	0x04, 0x12
        /*003e*/ 	.short	(.L_20 - .L_19)
	.align		4
.L_19:
        /*0040*/ 	.word	index@(_Z16generate_weightsPfi)
        /*0044*/ 	.word	0x00000030
.L_20:


//--------------------- .nv.compat                --------------------------
	.section	.nv.compat,"",@"SHT_CUDA_COMPAT_INFO"
	.align	4
        /*0000*/ 	.byte	0x02, 0x09, 0x00, 0x00, 0x02, 0x02, 0x01, 0x00, 0x02, 0x05, 0x05, 0x00, 0x03, 0x07, 0x01, 0x01
        /*0010*/ 	.byte	0x02, 0x03, 0x00, 0x00, 0x02, 0x06, 0x01, 0x00, 0x04, 0x0b, 0x08, 0x00, 0x01, 0x00, 0x00, 0x00
        /*0020*/ 	.byte	0x00, 0x00, 0x00, 0x00


//--------------------- .nv.info._Z12forward_passPfS_S_ --------------------------
	.section	.nv.info._Z12forward_passPfS_S_,"",@"SHT_CUDA_INFO"
	.sectionflags	@""
	.align	4


	//----- nvinfo : EIATTR_CUDA_API_VERSION
	.align		4
        /*0000*/ 	.byte	0x04, 0x37
        /*0002*/ 	.short	(.L_22 - .L_21)
.L_21:
        /*0004*/ 	.word	0x00000082


	//----- nvinfo : EIATTR_KPARAM_INFO
	.align		4
.L_22:
        /*0008*/ 	.byte	0x04, 0x17
        /*000a*/ 	.short	(.L_24 - .L_23)
.L_23:
        /*000c*/ 	.word	0x00000000
        /*0010*/ 	.short	0x0002
        /*0012*/ 	.short	0x0010
        /*0014*/ 	.byte	0x00, 0xf5, 0x21, 0x00


	//----- nvinfo : EIATTR_KPARAM_INFO
	.align		4
.L_24:
        /*0018*/ 	.byte	0x04, 0x17
        /*001a*/ 	.short	(.L_26 - .L_25)
.L_25:
        /*001c*/ 	.word	0x00000000
        /*0020*/ 	.short	0x0001
        /*0022*/ 	.short	0x0008
        /*0024*/ 	.byte	0x00, 0xf5, 0x21, 0x00


	//----- nvinfo : EIATTR_KPARAM_INFO
	.align		4
.L_26:
        /*0028*/ 	.byte	0x04, 0x17
        /*002a*/ 	.short	(.L_28 - .L_27)
.L_27:
        /*002c*/ 	.word	0x00000000
        /*0030*/ 	.short	0x0000
        /*0032*/ 	.short	0x0000
        /*0034*/ 	.byte	0x00, 0xf5, 0x21, 0x00


	//----- nvinfo : EIATTR_SPARSE_MMA_MASK
	.align		4
.L_28:
        /*0038*/ 	.byte	0x03, 0x50
        /*003a*/ 	.short	0x0000


	//----- nvinfo : EIATTR_MAXREG_COUNT
	.align		4
        /*003c*/ 	.byte	0x03, 0x1b
        /*003e*/ 	.short	0x00ff


	//----- nvinfo : EIATTR_MERCURY_ISA_VERSION
	.align		4
        /*0040*/ 	.byte	0x03, 0x5f
        /*0042*/ 	.short	0x0101


	//----- nvinfo : EIATTR_VRC_CTA_INIT_COUNT
	.align		4
        /*0044*/ 	.byte	0x02, 0x4a
	.zero		1
	.zero		1


	//----- nvinfo : EIATTR_EXIT_INSTR_OFFSETS
	.align		4
        /*0048*/ 	.byte	0x04, 0x1c
        /*004a*/ 	.short	(.L_30 - .L_29)


	//   ....[0]....
.L_29:
        /*004c*/ 	.word	0x00000030


	//   ....[1]....
        /*0050*/ 	.word	0x00000280


	//----- nvinfo : EIATTR_CBANK_PARAM_SIZE
	.align		4
.L_30:
        /*0054*/ 	.byte	0x03, 0x19
        /*0056*/ 	.short	0x0018


	//----- nvinfo : EIATTR_PARAM_CBANK
	.align		4
        /*0058*/ 	.byte	0x04, 0x0a
        /*005a*/ 	.short	(.L_32 - .L_31)
	.align		4
.L_31:
        /*005c*/ 	.word	index@(.nv.constant0._Z12forward_passPfS_S_)
        /*0060*/ 	.short	0x0380
        /*0062*/ 	.short	0x0018


	//----- nvinfo : EIATTR_SW_WAR
	.align		4
.L_32:
        /*0064*/ 	.byte	0x04, 0x36
        /*0066*/ 	.short	(.L_34 - .L_33)
.L_33:
        /*0068*/ 	.word	0x00000008
.L_34:


//--------------------- .nv.info._Z16generate_weightsPfi --------------------------
	.section	.nv.info._Z16generate_weightsPfi,"",@"SHT_CUDA_INFO"
	.sectionflags	@""
	.align	4


	//----- nvinfo : EIATTR_CUDA_API_VERSION
	.align		4
        /*0000*/ 	.byte	0x04, 0x37
        /*0002*/ 	.short	(.L_36 - .L_35)
.L_35:
        /*0004*/ 	.word	0x00000082


	//----- nvinfo : EIATTR_KPARAM_INFO
	.align		4
.L_36:
        /*0008*/ 	.byte	0x04, 0x17
        /*000a*/ 	.short	(.L_38 - .L_37)
.L_37:
        /*000c*/ 	.word	0x00000000
        /*0010*/ 	.short	0x0001
        /*0012*/ 	.short	0x0008
        /*0014*/ 	.byte	0x00, 0xf0, 0x11, 0x00


	//----- nvinfo : EIATTR_KPARAM_INFO
	.align		4
.L_38:
        /*0018*/ 	.byte	0x04, 0x17
        /*001a*/ 	.short	(.L_40 - .L_39)
.L_39:
        /*001c*/ 	.word	0x00000000
        /*0020*/ 	.short	0x0000
        /*0022*/ 	.short	0x0000
        /*0024*/ 	.byte	0x00, 0xf5, 0x21, 0x00


	//----- nvinfo : EIATTR_SPARSE_MMA_MASK
	.align		4
.L_40:
        /*0028*/ 	.byte	0x03, 0x50
        /*002a*/ 	.short	0x0000


	//----- nvinfo : EIATTR_MAXREG_COUNT
	.align		4
        /*002c*/ 	.byte	0x03, 0x1b
        /*002e*/ 	.short	0x00ff


	//----- nvinfo : EIATTR_MERCURY_ISA_VERSION
	.align		4
        /*0030*/ 	.byte	0x03, 0x5f
        /*0032*/ 	.short	0x0101


	//----- nvinfo : EIATTR_VRC_CTA_INIT_COUNT
	.align		4
        /*0034*/ 	.byte	0x02, 0x4a
	.zero		1
	.zero		1


	//----- nvinfo : EIATTR_EXIT_INSTR_OFFSETS
	.align		4
        /*0038*/ 	.byte	0x04, 0x1c
        /*003a*/ 	.short	(.L_42 - .L_41)


	//   ....[0]....
.L_41:
        /*003c*/ 	.word	0x00000070


	//   ....[1]....
        /*0040*/ 	.word	0x00002830


	//----- nvinfo : EIATTR_CRS_STACK_SIZE
	.align		4
.L_42:
        /*0044*/ 	.byte	0x04, 0x1e
        /*0046*/ 	.short	(.L_44 - .L_43)
.L_43:
        /*0048*/ 	.word	0x00000000


	//----- nvinfo : EIATTR_CBANK_PARAM_SIZE
	.align		4
.L_44:
        /*004c*/ 	.byte	0x03, 0x19
        /*004e*/ 	.short	0x000c


	//----- nvinfo : EIATTR_PARAM_CBANK
	.align		4
        /*0050*/ 	.byte	0x04, 0x0a
        /*0052*/ 	.short	(.L_46 - .L_45)
	.align		4
.L_45:
        /*0054*/ 	.word	index@(.nv.constant0._Z16generate_weightsPfi)
        /*0058*/ 	.short	0x0380
        /*005a*/ 	.short	0x000c


	//----- nvinfo : EIATTR_SW_WAR
	.align		4
.L_46:
        /*005c*/ 	.byte	0x04, 0x36
        /*005e*/ 	.short	(.L_48 - .L_47)
.L_47:
        /*0060*/ 	.word	0x00000008
.L_48:


//--------------------- .nv.callgraph             --------------------------
	.section	.nv.callgraph,"",@"SHT_CUDA_CALLGRAPH"
	.align	4
	.sectionentsize	8
	.align		4
        /*0000*/ 	.word	0x00000000
	.align		4
        /*0004*/ 	.word	0xffffffff
	.align		4
        /*0008*/ 	.word	0x00000000
	.align		4
        /*000c*/ 	.word	0xfffffffe
	.align		4
        /*0010*/ 	.word	0x00000000
	.align		4
        /*0014*/ 	.word	0xfffffffd
	.align		4
        /*0018*/ 	.word	0x00000000
	.align		4
        /*001c*/ 	.word	0xfffffffc


//--------------------- .nv.constant4             --------------------------
	.section	.nv.constant4,"a",@progbits
	.align	8
	.align		8
.nv.constant4:
        /*0000*/ 	.dword	precalc_xorwow_matrix
	.align		8
        /*0008*/ 	.dword	precalc_xorwow_offset_matrix
	.align		8
        /*0010*/ 	.dword	mrg32k3aM1
	.align		8
        /*0018*/ 	.dword	mrg32k3aM2
	.align		8
        /*0020*/ 	.dword	mrg32k3aM1SubSeq
	.align		8
        /*0028*/ 	.dword	mrg32k3aM2SubSeq
	.align		8
        /*0030*/ 	.dword	mrg32k3aM1Seq
	.align		8
        /*0038*/ 	.dword	mrg32k3aM2Seq


//--------------------- .nv.constant3             --------------------------
	.section	.nv.constant3,"a",@progbits
	.align	8
.nv.constant3:
	.type		__cr_lgamma_table,@object
	.size		__cr_lgamma_table,(.L_8 - __cr_lgamma_table)
__cr_lgamma_table:
        /*0000*/ 	.byte	0x00, 0x00, 0x00, 0x00, 0x00, 0x00, 0x00, 0x00, 0x00, 0x00, 0x00, 0x00, 0x00, 0x00, 0x00, 0x00
        /*0010*/ 	.byte	0xef, 0x39, 0xfa, 0xfe, 0x42, 0x2e, 0xe6, 0x3f, 0x02, 0x20, 0x2a, 0xfa, 0x0b, 0xab, 0xfc, 0x3f
        /*0020*/ 	.byte	0xf9, 0x2c, 0x92, 0x7c, 0xa7, 0x6c, 0x09, 0x40, 0xc9, 0x79, 0x44, 0x3c, 0x64, 0x26, 0x13, 0x40
        /*0030*/ 	.byte	0xca, 0x01, 0xcf, 0x3a, 0x27, 0x51, 0x1a, 0x40, 0x30, 0xcc, 0x2d, 0xf3, 0xe1, 0x0c, 0x21, 0x40
        /*0040*/ 	.byte	0x0d, 0xb7, 0xfc, 0x82, 0x8e, 0x35, 0x25, 0x40
.L_8:


//--------------------- .text._Z12forward_passPfS_S_ --------------------------
	.section	.text._Z12forward_passPfS_S_,"ax",@progbits
	.align	128
        .global         _Z12forward_passPfS_S_
        .type           _Z12forward_passPfS_S_,@function
        .size           _Z12forward_passPfS_S_,(.L_x_13 - _Z12forward_passPfS_S_)
        .other          _Z12forward_passPfS_S_,@"STO_CUDA_ENTRY STV_DEFAULT"
_Z12forward_passPfS_S_:
.text._Z12forward_passPfS_S_:
[----:B------:R-:W-:Y:S01]  /*0000*/  LDC R1, c[0x0][0x37c] ;  /* 0x0000df00ff017b82 */ /* 0x000fe20000000800 */
[----:B------:R-:W0:Y:S02]  /*0010*/  S2R R2, SR_TID.X ;  /* 0x0000000000027919 */ /* 0x000e240000002100 */
[----:B0-----:R-:W-:-:S13]  /*0020*/  ISETP.GT.U32.AND P0, PT, R2, 0x1, PT ;  /* 0x000000010200780c */ /* 0x001fda0003f04070 */
[----:B------:R-:W-:Y:S05]  /*0030*/  @P0 EXIT ;  /* 0x000000000000094d */ /* 0x000fea0003800000 */
[----:B------:R-:W0:Y:S01]  /*0040*/  LDC.64 R6, c[0x0][0x388] ;  /* 0x0000e200ff067b82 */ /* 0x000e220000000a00 */
[----:B------:R-:W1:Y:S07]  /*0050*/  LDCU.64 UR4, c[0x0][0x358] ;  /* 0x00006b00ff0477ac */ /* 0x000e6e0008000a00 */
[----:B------:R-:W2:Y:S01]  /*0060*/  LDC.64 R4, c[0x0][0x380] ;  /* 0x0000e000ff047b82 */ /* 0x000ea20000000a00 */
[----:B0-----:R-:W-:-:S05]  /*0070*/  IMAD.WIDE.U32 R6, R2, 0x4, R6 ;  /* 0x0000000402067825 */ /* 0x001fca00078e0006 */
[----:B-1----:R-:W3:Y:S04]  /*0080*/  LDG.E R3, desc[UR4][R6.64] ;  /* 0x0000000406037981 */ /* 0x002ee8000c1e1900 */
[----:B--2---:R-:W3:Y:S04]  /*0090*/  LDG.E R0, desc[UR4][R4.64] ;  /* 0x0000000404007981 */ /* 0x004ee8000c1e1900 */
[----:B------:R-:W2:Y:S04]  /*00a0*/  LDG.E R9, desc[UR4][R4.64+0x4] ;  /* 0x0000040404097981 */ /* 0x000ea8000c1e1900 */
[----:B------:R-:W2:Y:S04]  /*00b0*/  LDG.E R8, desc[UR4][R6.64+0x8] ;  /* 0x0000080406087981 */ /* 0x000ea8000c1e1900 */
[----:B------:R-:W4:Y:S04]  /*00c0*/  LDG.E R11, desc[UR4][R4.64+0x8] ;  /* 0x00000804040b7981 */ /* 0x000f28000c1e1900 */
[----:B------:R-:W4:Y:S04]  /*00d0*/  LDG.E R10, desc[UR4][R6.64+0x10] ;  /* 0x00001004060a7981 */ /* 0x000f28000c1e1900 */
[----:B------:R0:W5:Y:S04]  /*00e0*/  LDG.E R12, desc[UR4][R6.64+0x18] ;  /* 0x00001804060c7981 */ /* 0x000168000c1e1900 */
[----:B------:R-:W5:Y:S01]  /*00f0*/  LDG.E R13, desc[UR4][R4.64+0xc] ;  /* 0x00000c04040d7981 */ /* 0x000f62000c1e1900 */
[----:B0-----:R-:W-:Y:S01]  /*0100*/  MOV R6, 0x3c80f082 ;  /* 0x3c80f08200067802 */ /* 0x001fe20000000f00 */
[----:B---3--:R-:W-:-:S04]  /*0110*/  FFMA R0, R0, R3, RZ ;  /* 0x0000000300007223 */ /* 0x008fc800000000ff */
[----:B--2---:R-:W-:Y:S02]  /*0120*/  FFMA R0, R9, R8, R0 ;  /* 0x0000000809007223 */ /* 0x004fe40000000000 */
[----:B------:R-:W0:Y:S02]  /*0130*/  LDC.64 R8, c[0x0][0x390] ;  /* 0x0000e400ff087b82 */ /* 0x000e240000000a00 */
[----:B----4-:R-:W-:-:S04]  /*0140*/  FFMA R0, R11, R10, R0 ;  /* 0x0000000a0b007223 */ /* 0x010fc80000000000 */
[----:B-----5:R-:W-:-:S04]  /*0150*/  FFMA R12, R13, R12, R0 ;  /* 0x0000000c0d0c7223 */ /* 0x020fc80000000000 */
[----:B------:R-:W-:-:S06]  /*0160*/  FMUL R0, |R12|, 2.8853900432586669922 ;  /* 0x4038aa3b0c007820 */ /* 0x000fcc0000400200 */
[----:B------:R-:W1:Y:S01]  /*0170*/  MUFU.EX2 R0, R0 ;  /* 0x0000000000007308 */ /* 0x000e620000000800 */
[----:B------:R-:W-:Y:S02]  /*0180*/  HFMA2 R10, -RZ, RZ, 1.875, 0 ;  /* 0x3f800000ff0a7431 */ /* 0x000fe400000001ff */
[----:B------:R-:W-:Y:S01]  /*0190*/  FMUL R7, R12, R12 ;  /* 0x0000000c0c077220 */ /* 0x000fe20000400000 */
[----:B-1----:R-:W-:-:S06]  /*01a0*/  FADD R3, R0, 1 ;  /* 0x3f80000000037421 */ /* 0x002fcc0000000000 */
[----:B------:R-:W1:Y:S01]  /*01b0*/  MUFU.RCP R3, R3 ;  /* 0x0000000300037308 */ /* 0x000e620000001000 */
[----:B------:R-:W-:Y:S01]  /*01c0*/  FFMA R6, R7, R6, -0.052303962409496307373 ;  /* 0xbd563cae07067423 */ /* 0x000fe20000000006 */
[----:B------:R-:W-:-:S03]  /*01d0*/  FSETP.GE.AND P1, PT, |R12|, 0.60000002384185791016, PT ;  /* 0x3f19999a0c00780b */ /* 0x000fc60003f26200 */
[----:B------:R-:W-:Y:S01]  /*01e0*/  FFMA R0, R7, R6, 0.1331529766321182251 ;  /* 0x3e08594107007423 */ /* 0x000fe20000000006 */
[----:B------:R-:W-:-:S03]  /*01f0*/  FSETP.GE.AND P0, PT, |R12|, 9.010913848876953125, PT ;  /* 0x41102cb40c00780b */ /* 0x000fc60003f06200 */
[----:B------:R-:W-:Y:S01]  /*0200*/  FFMA R0, R7, R0, -0.33332768082618713379 ;  /* 0xbeaaa9ed07007423 */ /* 0x000fe20000000000 */
[----:B-1----:R-:W-:-:S03]  /*0210*/  FFMA R4, R3, -2, R10 ;  /* 0xc000000003047823 */ /* 0x002fc6000000000a */
[----:B------:R-:W-:Y:S02]  /*0220*/  FFMA R7, R7, R0, RZ ;  /* 0x0000000007077223 */ /* 0x000fe400000000ff */
[----:B------:R-:W-:Y:S01]  /*0230*/  FSEL R5, R4, 1, !P0 ;  /* 0x3f80000004057808 */ /* 0x000fe20004000000 */
[----:B0-----:R-:W-:-:S03]  /*0240*/  IMAD.WIDE.U32 R2, R2, 0x4, R8 ;  /* 0x0000000402027825 */ /* 0x001fc600078e0008 */
[--C-:B------:R-:W-:Y:S01]  /*0250*/  LOP3.LUT R5, R5, 0x80000000, R12.reuse, 0xb8, !PT ;  /* 0x8000000005057812 */ /* 0x100fe200078eb80c */
[----:B------:R-:W-:-:S05]  /*0260*/  @!P1 FFMA R5, R12, R7, R12 ;  /* 0x000000070c059223 */ /* 0x000fca000000000c */
[----:B------:R-:W-:Y:S01]  /*0270*/  STG.E desc[UR4][R2.64], R5 ;  /* 0x0000000502007986 */ /* 0x000fe2000c101904 */
[----:B------:R-:W-:Y:S05]  /*0280*/  EXIT ;  /* 0x000000000000794d */ /* 0x000fea0003800000 */
.L_x_0:
[----:B------:R-:W-:-:S00]  /*0290*/  BRA `(.L_x_0) ;  /* 0xfffffffc00fc7947 */ /* 0x000fc0000383ffff */
[----:B------:R-:W-:-:S00]  /*02a0*/  NOP ;  /* 0x0000000000007918 */ /* 0x000fc00000000000 */
        /* <DEDUP_REMOVED lines=13> */
.L_x_13:


//--------------------- .text._Z16generate_weightsPfi --------------------------
	.section	.text._Z16generate_weightsPfi,"ax",@progbits
	.align	128
        .global         _Z16generate_weightsPfi
        .type           _Z16generate_weightsPfi,@function
        .size           _Z16generate_weightsPfi,(.L_x_14 - _Z16generate_weightsPfi)
        .other          _Z16generate_weightsPfi,@"STO_CUDA_ENTRY STV_DEFAULT"
_Z16generate_weightsPfi:
.text._Z16generate_weightsPfi:
[----:B------:R-:W0:Y:S01]  /*0000*/  LDC R1, c[0x0][0x37c] ;  /* 0x0000df00ff017b82 */ /* 0x000e220000000800 */
[----:B------:R-:W1:Y:S07]  /*0010*/  S2R R10, SR_TID.X ;  /* 0x00000000000a7919 */ /* 0x000e6e0000002100 */
[----:B------:R-:W1:Y:S01]  /*0020*/  S2UR UR4, SR_CTAID.X ;  /* 0x00000000000479c3 */ /* 0x000e620000002500 */
[----:B0-----:R-:W-:-:S07]  /*0030*/  VIADD R1, R1, 0xffffffd0 ;  /* 0xffffffd001017836 */ /* 0x001fce0000000000 */
[----:B------:R-:W1:Y:S02]  /*0040*/  LDC R3, c[0x0][0x360] ;  /* 0x0000d800ff037b82 */ /* 0x000e640000000800 */
[----:B-1----:R-:W-:-:S05]  /*0050*/  IMAD R10, R3, UR4, R10 ;  /* 0x00000004030a7c24 */ /* 0x002fca000f8e020a */
[----:B------:R-:W-:-:S13]  /*0060*/  ISETP.GT.AND P0, PT, R10, 0x7, PT ;  /* 0x000000070a00780c */ /* 0x000fda0003f04270 */
[----:B------:R-:W-:Y:S05]  /*0070*/  @P0 EXIT ;  /* 0x000000000000094d */ /* 0x000fea0003800000 */
[----:B------:R-:W0:Y:S01]  /*0080*/  LDC R2, c[0x0][0x388] ;  /* 0x0000e200ff027b82 */ /* 0x000e220000000800 */
[----:B------:R-:W-:Y:S01]  /*0090*/  IMAD.MOV.U32 R9, RZ, RZ, -0x266e14b1 ;  /* 0xd991eb4fff097424 */ /* 0x000fe200078e00ff */
[----:B------:R-:W1:Y:S01]  /*00a0*/  LDCU.64 UR6, c[0x0][0x358] ;  /* 0x00006b00ff0677ac */ /* 0x000e620008000a00 */
[----:B------:R-:W-:Y:S01]  /*00b0*/  BSSY.RECONVERGENT B0, `(.L_x_1) ;  /* 0x000025f000007945 */ /* 0x000fe20003800200 */
[C---:B0-----:R-:W-:Y:S02]  /*00c0*/  LOP3.LUT R0, R2.reuse, 0xaad26b49, RZ, 0x3c, !PT ;  /* 0xaad26b4902007812 */ /* 0x041fe400078e3cff */
[----:B------:R-:W-:-:S03]  /*00d0*/  ISETP.GT.AND P0, PT, R2, -0x1, PT ;  /* 0xffffffff0200780c */ /* 0x000fc60003f04270 */
[----:B------:R-:W-:Y:S01]  /*00e0*/  IMAD R0, R0, 0x4182bed5, RZ ;  /* 0x4182bed500007824 */ /* 0x000fe200078e02ff */
[----:B------:R-:W-:Y:S02]  /*00f0*/  SEL R9, R9, 0x8bf16996, P0 ;  /* 0x8bf1699609097807 */ /* 0x000fe40000000000 */
[----:B------:R-:W-:Y:S01]  /*0100*/  ISETP.NE.AND P0, PT, R10, RZ, PT ;  /* 0x000000ff0a00720c */ /* 0x000fe20003f05270 */
[C---:B------:R-:W-:Y:S01]  /*0110*/  VIADD R5, R0.reuse, 0x583f19 ;  /* 0x00583f1900057836 */ /* 0x040fe20000000000 */
[C---:B------:R-:W-:Y:S01]  /*0120*/  LOP3.LUT R6, R0.reuse, 0x159a55e5, RZ, 0x3c, !PT ;  /* 0x159a55e500067812 */ /* 0x040fe200078e3cff */
[----:B------:R-:W-:Y:S01]  /*0130*/  VIADD R3, R0, 0x75bcd15 ;  /* 0x075bcd1500037836 */ /* 0x000fe20000000000 */
[C---:B------:R-:W-:Y:S01]  /*0140*/  IADD3 R2, PT, PT, R9.reuse, 0x64f0c9, R0 ;  /* 0x0064f0c909027810 */ /* 0x040fe20007ffe000 */
[C---:B------:R-:W-:Y:S01]  /*0150*/  VIADD R7, R9.reuse, 0x1f123bb5 ;  /* 0x1f123bb509077836 */ /* 0x040fe20000000000 */
[----:B------:R-:W-:Y:S02]  /*0160*/  LOP3.LUT R4, R9, 0x5491333, RZ, 0x3c, !PT ;  /* 0x0549133309047812 */ /* 0x000fe400078e3cff */
[----:B------:R-:W-:Y:S01]  /*0170*/  SHF.R.S32.HI R0, RZ, 0x1f, R10 ;  /* 0x0000001fff007819 */ /* 0x000fe2000001140a */
[----:B------:R0:W-:Y:S04]  /*0180*/  STL.64 [R1], R2 ;  /* 0x0000000201007387 */ /* 0x0001e80000100a00 */
[----:B------:R0:W-:Y:S04]  /*0190*/  STL.64 [R1+0x8], R6 ;  /* 0x0000080601007387 */ /* 0x0001e80000100a00 */
[----:B------:R0:W-:Y:S01]  /*01a0*/  STL.64 [R1+0x10], R4 ;  /* 0x0000100401007387 */ /* 0x0001e20000100a00 */
[----:B-1----:R-:W-:Y:S05]  /*01b0*/  @!P0 BRA `(.L_x_2) ;  /* 0x0000002400388947 */ /* 0x002fea0003800000 */
[----:B------:R-:W-:Y:S02]  /*01c0*/  IMAD.MOV.U32 R13, RZ, RZ, R0 ;  /* 0x000000ffff0d7224 */ /* 0x000fe400078e0000 */
[----:B------:R-:W-:Y:S02]  /*01d0*/  IMAD.MOV.U32 R11, RZ, RZ, RZ ;  /* 0x000000ffff0b7224 */ /* 0x000fe400078e00ff */
[----:B0-----:R-:W-:-:S07]  /*01e0*/  IMAD.MOV.U32 R2, RZ, RZ, R10 ;  /* 0x000000ffff027224 */ /* 0x001fce00078e000a */
.L_x_11:
[----:B------:R-:W-:Y:S01]  /*01f0*/  LOP3.LUT R0, R2, 0x3, RZ, 0xc0, !PT ;  /* 0x0000000302007812 */ /* 0x000fe200078ec0ff */
[----:B------:R-:W-:Y:S03]  /*0200*/  BSSY.RECONVERGENT B1, `(.L_x_3) ;  /* 0x0000243000017945 */ /* 0x000fe60003800200 */
[----:B------:R-:W-:-:S04]  /*0210*/  ISETP.NE.U32.AND P0, PT, R0, RZ, PT ;  /* 0x000000ff0000720c */ /* 0x000fc80003f05070 */
[----:B------:R-:W-:-:S13]  /*0220*/  ISETP.NE.AND.EX P0, PT, RZ, RZ, PT, P0 ;  /* 0x000000ffff00720c */ /* 0x000fda0003f05300 */
[----:B0-----:R-:W-:Y:S05]  /*0230*/  @!P0 BRA `(.L_x_4) ;  /* 0x0000002000fc8947 */ /* 0x001fea0003800000 */
[----:B------:R-:W0:Y:S01]  /*0240*/  LDC.64 R8, c[0x4][RZ] ;  /* 0x01000000ff087b82 */ /* 0x000e220000000a00 */
[----:B------:R-:W-:Y:S01]  /*0250*/  IMAD.MOV.U32 R0, RZ, RZ, RZ ;  /* 0x000000ffff007224 */ /* 0x000fe200078e00ff */
[----:B------:R-:W-:Y:S02]  /*0260*/  CS2R R4, SRZ ;  /* 0x0000000000047805 */ /* 0x000fe4000001ff00 */
[----:B------:R-:W-:Y:S01]  /*0270*/  CS2R R6, SRZ ;  /* 0x0000000000067805 */ /* 0x000fe2000001ff00 */
[----:B------:R-:W-:Y:S02]  /*0280*/  IMAD.MOV.U32 R3, RZ, RZ, RZ ;  /* 0x000000ffff037224 */ /* 0x000fe400078e00ff */
[----:B0-----:R-:W-:-:S07]  /*0290*/  IMAD.WIDE.U32 R8, R11, 0xc80, R8 ;  /* 0x00000c800b087825 */ /* 0x001fce00078e0008 */
.L_x_6:
[----:B------:R-:W-:-:S06]  /*02a0*/  IMAD R12, R0, 0x4, R1 ;  /* 0x00000004000c7824 */ /* 0x000fcc00078e0201 */
[----:B------:R-:W5:Y:S01]  /*02b0*/  LDL R12, [R12+0x4] ;  /* 0x000004000c0c7983 */ /* 0x000f620000100800 */
[----:B------:R-:W-:-:S05]  /*02c0*/  UMOV UR4, URZ ;  /* 0x000000ff00047c82 */ /* 0x000fca0008000000 */
.L_x_5:
[----:B-----5:R-:W-:Y:S01]  /*02d0*/  SHF.R.U32.HI R22, RZ, UR4, R12 ;  /* 0x00000004ff167c19 */ /* 0x020fe2000801160c */
[----:B------:R-:W-:-:S03]  /*02e0*/  IMAD.SHL.U32 R14, R0, 0x20, RZ ;  /* 0x00000020000e7824 */ /* 0x000fc600078e00ff */
[----:B------:R-:W-:Y:S01]  /*02f0*/  LOP3.LUT R15, R22, 0x1, RZ, 0xc0, !PT ;  /* 0x00000001160f7812 */ /* 0x000fe200078ec0ff */
[----:B------:R-:W-:-:S03]  /*0300*/  VIADD R14, R14, UR4 ;  /* 0x000000040e0e7c36 */ /* 0x000fc60008000000 */
[----:B------:R-:W-:Y:S01]  /*0310*/  ISETP.NE.U32.AND P0, PT, R15, 0x1, PT ;  /* 0x000000010f00780c */ /* 0x000fe20003f05070 */
[----:B------:R-:W-:-:S03]  /*0320*/  IMAD R15, R14, 0x5, RZ ;  /* 0x000000050e0f7824 */ /* 0x000fc600078e02ff */
[----:B------:R-:W-:Y:S01]  /*0330*/  R2P PR, R22, 0x7e ;  /* 0x0000007e16007804 */ /* 0x000fe20000000000 */
[----:B------:R-:W-:-:S08]  /*0340*/  IMAD.WIDE.U32 R14, R15, 0x4, R8 ;  /* 0x000000040f0e7825 */ /* 0x000fd000078e0008 */
[----:B------:R-:W2:Y:S04]  /*0350*/  @!P0 LDG.E R16, desc[UR6][R14.64+0x10] ;  /* 0x000010060e108981 */ /* 0x000ea8000c1e1900 */
[----:B------:R-:W3:Y:S04]  /*0360*/  @P1 LDG.E R18, desc[UR6][R14.64+0x24] ;  /* 0x000024060e121981 */ /* 0x000ee8000c1e1900 */
[----:B------:R-:W4:Y:S04]  /*0370*/  @P2 LDG.E R20, desc[UR6][R14.64+0x38] ;  /* 0x000038060e142981 */ /* 0x000f28000c1e1900 */
[----:B------:R-:W4:Y:S04]  /*0380*/  @P3 LDG.E R24, desc[UR6][R14.64+0x4c] ;  /* 0x00004c060e183981 */ /* 0x000f28000c1e1900 */
[----:B------:R-:W4:Y:S04]  /*0390*/  @P4 LDG.E R26, desc[UR6][R14.64+0x60] ;  /* 0x000060060e1a4981 */ /* 0x000f28000c1e1900 */
[----:B------:R-:W4:Y:S04]  /*03a0*/  @!P0 LDG.E R17, desc[UR6][R14.64+0x4] ;  /* 0x000004060e118981 */ /* 0x000f28000c1e1900 */
[----:B------:R-:W4:Y:S04]  /*03b0*/  @!P0 LDG.E R19, desc[UR6][R14.64+0xc] ;  /* 0x00000c060e138981 */ /* 0x000f28000c1e1900 */
[----:B------:R-:W4:Y:S04]  /*03c0*/  @P1 LDG.E R21, desc[UR6][R14.64+0x18] ;  /* 0x000018060e151981 */ /* 0x000f28000c1e1900 */
[----:B------:R-:W4:Y:S04]  /*03d0*/  @P3 LDG.E R23, desc[UR6][R14.64+0x40] ;  /* 0x000040060e173981 */ /* 0x000f28000c1e1900 */
[----:B------:R-:W4:Y:S04]  /*03e0*/  @P5 LDG.E R25, desc[UR6][R14.64+0x70] ;  /* 0x000070060e195981 */ /* 0x000f28000c1e1900 */
[----:B------:R-:W4:Y:S01]  /*03f0*/  @P6 LDG.E R28, desc[UR6][R14.64+0x88] ;  /* 0x000088060e1c6981 */ /* 0x000f22000c1e1900 */
[----:B--2---:R-:W-:-:S03]  /*0400*/  @!P0 LOP3.LUT R5, R5, R16, RZ, 0x3c, !PT ;  /* 0x0000001005058212 */ /* 0x004fc600078e3cff */
[----:B------:R-:W2:Y:S01]  /*0410*/  @!P0 LDG.E R16, desc[UR6][R14.64] ;  /* 0x000000060e108981 */ /* 0x000ea2000c1e1900 */
[----:B---3--:R-:W-:-:S03]  /*0420*/  @P1 LOP3.LUT R5, R5, R18, RZ, 0x3c, !PT ;  /* 0x0000001205051212 */ /* 0x008fc600078e3cff */
[----:B------:R-:W3:Y:S01]  /*0430*/  @!P0 LDG.E R18, desc[UR6][R14.64+0x8] ;  /* 0x000008060e128981 */ /* 0x000ee2000c1e1900 */
[----:B----4-:R-:W-:-:S03]  /*0440*/  @P2 LOP3.LUT R5, R5, R20, RZ, 0x3c, !PT ;  /* 0x0000001405052212 */ /* 0x010fc600078e3cff */
[----:B------:R-:W4:Y:S01]  /*0450*/  @P1 LDG.E R20, desc[UR6][R14.64+0x14] ;  /* 0x000014060e141981 */ /* 0x000f22000c1e1900 */
[----:B------:R-:W-:-:S03]  /*0460*/  @P3 LOP3.LUT R5, R5, R24, RZ, 0x3c, !PT ;  /* 0x0000001805053212 */ /* 0x000fc600078e3cff */
[----:B------:R-:W4:Y:S01]  /*0470*/  @P5 LDG.E R24, desc[UR6][R14.64+0x74] ;  /* 0x000074060e185981 */ /* 0x000f22000c1e1900 */
[----:B------:R-:W-:-:S03]  /*0480*/  @P4 LOP3.LUT R5, R5, R26, RZ, 0x3c, !PT ;  /* 0x0000001a05054212 */ /* 0x000fc600078e3cff */
[----:B------:R-:W4:Y:S01]  /*0490*/  @P3 LDG.E R26, desc[UR6][R14.64+0x44] ;  /* 0x000044060e1a3981 */ /* 0x000f22000c1e1900 */
[----:B------:R-:W-:-:S03]  /*04a0*/  @!P0 LOP3.LUT R6, R6, R17, RZ, 0x3c, !PT ;  /* 0x0000001106068212 */ /* 0x000fc600078e3cff */
[----:B------:R-:W4:Y:S01]  /*04b0*/  @P1 LDG.E R17, desc[UR6][R14.64+0x20] ;  /* 0x000020060e111981 */ /* 0x000f22000c1e1900 */
[----:B------:R-:W-:-:S03]  /*04c0*/  @!P0 LOP3.LUT R4, R4, R19, RZ, 0x3c, !PT ;  /* 0x0000001304048212 */ /* 0x000fc600078e3cff */
[----:B------:R-:W4:Y:S01]  /*04d0*/  @P2 LDG.E R19, desc[UR6][R14.64+0x2c] ;  /* 0x00002c060e132981 */ /* 0x000f22000c1e1900 */
[----:B------:R-:W-:-:S03]  /*04e0*/  @P1 LOP3.LUT R6, R6, R21, RZ, 0x3c, !PT ;  /* 0x0000001506061212 */ /* 0x000fc600078e3cff */
[----:B------:R-:W4:Y:S01]  /*04f0*/  @P2 LDG.E R21, desc[UR6][R14.64+0x34] ;  /* 0x000034060e152981 */ /* 0x000f22000c1e1900 */
[----:B--2---:R-:W-:-:S03]  /*0500*/  @!P0 LOP3.LUT R3, R3, R16, RZ, 0x3c, !PT ;  /* 0x0000001003038212 */ /* 0x004fc600078e3cff */
[----:B------:R-:W2:Y:S01]  /*0510*/  @P1 LDG.E R16, desc[UR6][R14.64+0x1c] ;  /* 0x00001c060e101981 */ /* 0x000ea2000c1e1900 */
[----:B---3--:R-:W-:-:S03]  /*0520*/  @!P0 LOP3.LUT R7, R7, R18, RZ, 0x3c, !PT ;  /* 0x0000001207078212 */ /* 0x008fc600078e3cff */
[----:B------:R-:W3:Y:S01]  /*0530*/  @P2 LDG.E R18, desc[UR6][R14.64+0x28] ;  /* 0x000028060e122981 */ /* 0x000ee2000c1e1900 */
[----:B----4-:R-:W-:-:S03]  /*0540*/  @P1 LOP3.LUT R3, R3, R20, RZ, 0x3c, !PT ;  /* 0x0000001403031212 */ /* 0x010fc600078e3cff */
[----:B------:R-:W4:Y:S01]  /*0550*/  @P2 LDG.E R20, desc[UR6][R14.64+0x30] ;  /* 0x000030060e142981 */ /* 0x000f22000c1e1900 */
[----:B------:R-:W-:-:S03]  /*0560*/  @P5 LOP3.LUT R5, R5, R24, RZ, 0x3c, !PT ;  /* 0x0000001805055212 */ /* 0x000fc600078e3cff */
[----:B------:R-:W4:Y:S01]  /*0570*/  @P3 LDG.E R24, desc[UR6][R14.64+0x3c] ;  /* 0x00003c060e183981 */ /* 0x000f22000c1e1900 */
[----:B------:R-:W-:-:S03]  /*0580*/  @P1 LOP3.LUT R4, R4, R17, RZ, 0x3c, !PT ;  /* 0x0000001104041212 */ /* 0x000fc600078e3cff */
[----:B------:R-:W4:Y:S01]  /*0590*/  @P3 LDG.E R17, desc[UR6][R14.64+0x48] ;  /* 0x000048060e113981 */ /* 0x000f22000c1e1900 */
[----:B------:R-:W-:-:S03]  /*05a0*/  @P2 LOP3.LUT R6, R6, R19, RZ, 0x3c, !PT ;  /* 0x0000001306062212 */ /* 0x000fc600078e3cff */
[----:B------:R-:W4:Y:S01]  /*05b0*/  @P4 LDG.E R19, desc[UR6][R14.64+0x54] ;  /* 0x000054060e134981 */ /* 0x000f22000c1e1900 */
[----:B------:R-:W-:Y:S02]  /*05c0*/  @P2 LOP3.LUT R4, R4, R21, RZ, 0x3c, !PT ;  /* 0x0000001504042212 */ /* 0x000fe400078e3cff */
[----:B------:R-:W-:Y:S01]  /*05d0*/  @P3 LOP3.LUT R6, R6, R23, RZ, 0x3c, !PT ;  /* 0x0000001706063212 */ /* 0x000fe200078e3cff */
[----:B------:R-:W4:Y:S04]  /*05e0*/  @P4 LDG.E R21, desc[UR6][R14.64+0x5c] ;  /* 0x00005c060e154981 */ /* 0x000f28000c1e1900 */
[----:B------:R-:W4:Y:S01]  /*05f0*/  @P5 LDG.E R23, desc[UR6][R14.64+0x68] ;  /* 0x000068060e175981 */ /* 0x000f22000c1e1900 */
[----:B--2---:R-:W-:-:S03]  /*0600*/  @P1 LOP3.LUT R7, R7, R16, RZ, 0x3c, !PT ;  /* 0x0000001007071212 */ /* 0x004fc600078e3cff */
[----:B------:R-:W2:Y:S01]  /*0610*/  @P4 LDG.E R16, desc[UR6][R14.64+0x50] ;  /* 0x000050060e104981 */ /* 0x000ea2000c1e1900 */
[----:B---3--:R-:W-:-:S03]  /*0620*/  @P2 LOP3.LUT R3, R3, R18, RZ, 0x3c, !PT ;  /* 0x0000001203032212 */ /* 0x008fc600078e3cff */
[----:B------:R-:W3:Y:S01]  /*0630*/  @P4 LDG.E R18, desc[UR6][R14.64+0x58] ;  /* 0x000058060e124981 */ /* 0x000ee2000c1e1900 */
[----:B----4-:R-:W-:-:S03]  /*0640*/  @P2 LOP3.LUT R7, R7, R20, RZ, 0x3c, !PT ;  /* 0x0000001407072212 */ /* 0x010fc600078e3cff */
[----:B------:R-:W4:Y:S01]  /*0650*/  @P5 LDG.E R20, desc[UR6][R14.64+0x64] ;  /* 0x000064060e145981 */ /* 0x000f22000c1e1900 */
[----:B------:R-:W-:-:S03]  /*0660*/  @P3 LOP3.LUT R3, R3, R24, RZ, 0x3c, !PT ;  /* 0x0000001803033212 */ /* 0x000fc600078e3cff */
[----:B------:R-:W4:Y:S01]  /*0670*/  @P5 LDG.E R24, desc[UR6][R14.64+0x6c] ;  /* 0x00006c060e185981 */ /* 0x000f22000c1e1900 */
[----:B------:R-:W-:Y:S02]  /*0680*/  LOP3.LUT P0, RZ, R22, 0x80, RZ, 0xc0, !PT ;  /* 0x0000008016ff7812 */ /* 0x000fe4000780c0ff */
[----:B------:R-:W-:Y:S02]  /*0690*/  @P3 LOP3.LUT R7, R7, R26, RZ, 0x3c, !PT ;  /* 0x0000001a07073212 */ /* 0x000fe400078e3cff */
[----:B------:R-:W-:Y:S02]  /*06a0*/  @P3 LOP3.LUT R4, R4, R17, RZ, 0x3c, !PT ;  /* 0x0000001104043212 */ /* 0x000fe400078e3cff */
[----:B------:R-:W4:Y:S01]  /*06b0*/  @P6 LDG.E R17, desc[UR6][R14.64+0x7c] ;  /* 0x00007c060e116981 */ /* 0x000f22000c1e1900 */
[----:B------:R-:W-:-:S03]  /*06c0*/  @P4 LOP3.LUT R6, R6, R19, RZ, 0x3c, !PT ;  /* 0x0000001306064212 */ /* 0x000fc600078e3cff */
[----:B------:R-:W4:Y:S01]  /*06d0*/  @P6 LDG.E R19, desc[UR6][R14.64+0x84] ;  /* 0x000084060e136981 */ /* 0x000f22000c1e1900 */
[----:B------:R-:W-:-:S03]  /*06e0*/  @P4 LOP3.LUT R4, R4, R21, RZ, 0x3c, !PT ;  /* 0x0000001504044212 */ /* 0x000fc600078e3cff */
[----:B------:R-:W4:Y:S01]  /*06f0*/  @P0 LDG.E R26, desc[UR6][R14.64+0x9c] ;  /* 0x00009c060e1a0981 */ /* 0x000f22000c1e1900 */
[----:B------:R-:W-:-:S03]  /*0700*/  @P5 LOP3.LUT R6, R6, R23, RZ, 0x3c, !PT ;  /* 0x0000001706065212 */ /* 0x000fc600078e3cff */
        /* <DEDUP_REMOVED lines=10> */
[----:B------:R-:W-:Y:S02]  /*07b0*/  @P5 LOP3.LUT R4, R4, R25, RZ, 0x3c, !PT ;  /* 0x0000001904045212 */ /* 0x000fe400078e3cff */
[----:B------:R-:W-:Y:S02]  /*07c0*/  @P6 LOP3.LUT R5, R5, R28, RZ, 0x3c, !PT ;  /* 0x0000001c05056212 */ /* 0x000fe400078e3cff */
[----:B------:R-:W-:Y:S02]  /*07d0*/  @P6 LOP3.LUT R6, R6, R17, RZ, 0x3c, !PT ;  /* 0x0000001106066212 */ /* 0x000fe400078e3cff */
[----:B------:R-:W-:Y:S02]  /*07e0*/  @P6 LOP3.LUT R4, R4, R19, RZ, 0x3c, !PT ;  /* 0x0000001304046212 */ /* 0x000fe400078e3cff */
[----:B------:R-:W-:Y:S02]  /*07f0*/  @P0 LOP3.LUT R5, R5, R26, RZ, 0x3c, !PT ;  /* 0x0000001a05050212 */ /* 0x000fe400078e3cff */
[----:B------:R-:W-:-:S02]  /*0800*/  @P0 LOP3.LUT R6, R6, R21, RZ, 0x3c, !PT ;  /* 0x0000001506060212 */ /* 0x000fc400078e3cff */
[----:B------:R-:W-:Y:S02]  /*0810*/  @P0 LOP3.LUT R4, R4, R23, RZ, 0x3c, !PT ;  /* 0x0000001704040212 */ /* 0x000fe400078e3cff */
[----:B--2---:R-:W-:Y:S02]  /*0820*/  @P6 LOP3.LUT R3, R3, R16, RZ, 0x3c, !PT ;  /* 0x0000001003036212 */ /* 0x004fe400078e3cff */
[----:B---3--:R-:W-:Y:S02]  /*0830*/  @P6 LOP3.LUT R7, R7, R18, RZ, 0x3c, !PT ;  /* 0x0000001207076212 */ /* 0x008fe400078e3cff */
[----:B----4-:R-:W-:Y:S02]  /*0840*/  @P0 LOP3.LUT R3, R3, R20, RZ, 0x3c, !PT ;  /* 0x0000001403030212 */ /* 0x010fe400078e3cff */
[----:B------:R-:W-:Y:S02]  /*0850*/  @P0 LOP3.LUT R7, R7, R24, RZ, 0x3c, !PT ;  /* 0x0000001807070212 */ /* 0x000fe400078e3cff */
[----:B------:R-:W-:-:S13]  /*0860*/  R2P PR, R22.B1, 0x7f ;  /* 0x0000007f16007804 */ /* 0x000fda0000001000 */
[----:B------:R-:W2:Y:S04]  /*0870*/  @P0 LDG.E R18, desc[UR6][R14.64+0xa0] ;  /* 0x0000a0060e120981 */ /* 0x000ea8000c1e1900 */
[----:B------:R-:W3:Y:S04]  /*0880*/  @P0 LDG.E R19, desc[UR6][R14.64+0xa4] ;  /* 0x0000a4060e130981 */ /* 0x000ee8000c1e1900 */
[----:B------:R-:W4:Y:S04]  /*0890*/  @P0 LDG.E R20, desc[UR6][R14.64+0xa8] ;  /* 0x0000a8060e140981 */ /* 0x000f28000c1e1900 */
[----:B------:R-:W4:Y:S04]  /*08a0*/  @P0 LDG.E R21, desc[UR6][R14.64+0xac] ;  /* 0x0000ac060e150981 */ /* 0x000f28000c1e1900 */
[----:B------:R-:W4:Y:S04]  /*08b0*/  @P0 LDG.E R24, desc[UR6][R14.64+0xb0] ;  /* 0x0000b0060e180981 */ /* 0x000f28000c1e1900 */
[----:B------:R-:W4:Y:S04]  /*08c0*/  @P1 LDG.E R16, desc[UR6][R14.64+0xbc] ;  /* 0x0000bc060e101981 */ /* 0x000f28000c1e1900 */
[----:B------:R-:W4:Y:S04]  /*08d0*/  @P1 LDG.E R26, desc[UR6][R14.64+0xb4] ;  /* 0x0000b4060e1a1981 */ /* 0x000f28000c1e1900 */
        /* <DEDUP_REMOVED lines=11> */
[----:B------:R-:W-:Y:S01]  /*0990*/  LOP3.LUT P0, RZ, R22, 0x8000, RZ, 0xc0, !PT ;  /* 0x0000800016ff7812 */ /* 0x000fe2000780c0ff */
[----:B------:R-:W4:Y:S01]  /*09a0*/  @P2 LDG.E R24, desc[UR6][R14.64+0xd8] ;  /* 0x0000d8060e182981 */ /* 0x000f22000c1e1900 */
[----:B------:R-:W-:-:S03]  /*09b0*/  @P1 LOP3.LUT R7, R7, R16, RZ, 0x3c, !PT ;  /* 0x0000001007071212 */ /* 0x000fc600078e3cff */
[----:B------:R-:W4:Y:S01]  /*09c0*/  @P2 LDG.E R22, desc[UR6][R14.64+0xd0] ;  /* 0x0000d0060e162981 */ /* 0x000f22000c1e1900 */
[----:B------:R-:W-:-:S03]  /*09d0*/  @P1 LOP3.LUT R3, R3, R26, RZ, 0x3c, !PT ;  /* 0x0000001a03031212 */ /* 0x000fc600078e3cff */
[----:B------:R-:W4:Y:S01]  /*09e0*/  @P3 LDG.E R16, desc[UR6][R14.64+0xe4] ;  /* 0x0000e4060e103981 */ /* 0x000f22000c1e1900 */
[----:B------:R-:W-:-:S03]  /*09f0*/  @P1 LOP3.LUT R6, R6, R23, RZ, 0x3c, !PT ;  /* 0x0000001706061212 */ /* 0x000fc600078e3cff */
[----:B------:R-:W4:Y:S01]  /*0a00*/  @P3 LDG.E R26, desc[UR6][R14.64+0xdc] ;  /* 0x0000dc060e1a3981 */ /* 0x000f22000c1e1900 */
[----:B------:R-:W-:-:S03]  /*0a10*/  @P1 LOP3.LUT R4, R4, R17, RZ, 0x3c, !PT ;  /* 0x0000001104041212 */ /* 0x000fc600078e3cff */
        /* <DEDUP_REMOVED lines=43> */
[----:B------:R-:W-:-:S04]  /*0cd0*/  UIADD3 UR4, UPT, UPT, UR4, 0x10, URZ ;  /* 0x0000001004047890 */ /* 0x000fc8000fffe0ff */
[----:B------:R-:W-:Y:S01]  /*0ce0*/  UISETP.NE.AND UP0, UPT, UR4, 0x20, UPT ;  /* 0x000000200400788c */ /* 0x000fe2000bf05270 */
[----:B--2---:R-:W-:Y:S02]  /*0cf0*/  @P5 LOP3.LUT R5, R5, R18, RZ, 0x3c, !PT ;  /* 0x0000001205055212 */ /* 0x004fe400078e3cff */
[----:B---3--:R-:W-:Y:S02]  /*0d00*/  @P6 LOP3.LUT R6, R6, R19, RZ, 0x3c, !PT ;  /* 0x0000001306066212 */ /* 0x008fe400078e3cff */
[----:B----4-:R-:W-:Y:S02]  /*0d10*/  @P6 LOP3.LUT R3, R3, R20, RZ, 0x3c, !PT ;  /* 0x0000001403036212 */ /* 0x010fe400078e3cff */
[----:B------:R-:W-:Y:S02]  /*0d20*/  @P6 LOP3.LUT R4, R4, R21, RZ, 0x3c, !PT ;  /* 0x0000001504046212 */ /* 0x000fe400078e3cff */
[----:B------:R-:W-:Y:S02]  /*0d30*/  @P6 LOP3.LUT R7, R7, R22, RZ, 0x3c, !PT ;  /* 0x0000001607076212 */ /* 0x000fe400078e3cff */
[----:B------:R-:W-:-:S02]  /*0d40*/  @P6 LOP3.LUT R5, R5, R16, RZ, 0x3c, !PT ;  /* 0x0000001005056212 */ /* 0x000fc400078e3cff */
[----:B------:R-:W-:Y:S02]  /*0d50*/  @P0 LOP3.LUT R3, R3, R24, RZ, 0x3c, !PT ;  /* 0x0000001803030212 */ /* 0x000fe400078e3cff */
[----:B------:R-:W-:Y:S02]  /*0d60*/  @P0 LOP3.LUT R5, R5, R28, RZ, 0x3c, !PT ;  /* 0x0000001c05050212 */ /* 0x000fe400078e3cff */
[----:B------:R-:W-:Y:S02]  /*0d70*/  @P0 LOP3.LUT R7, R7, R26, RZ, 0x3c, !PT ;  /* 0x0000001a07070212 */ /* 0x000fe400078e3cff */
[----:B------:R-:W-:Y:S02]  /*0d80*/  @P0 LOP3.LUT R4, R4, R23, RZ, 0x3c, !PT ;  /* 0x0000001704040212 */ /* 0x000fe400078e3cff */
[----:B------:R-:W-:Y:S01]  /*0d90*/  @P0 LOP3.LUT R6, R6, R17, RZ, 0x3c, !PT ;  /* 0x0000001106060212 */ /* 0x000fe200078e3cff */
[----:B------:R-:W-:Y:S06]  /*0da0*/  BRA.U UP0, `(.L_x_5) ;  /* 0xfffffff500487547 */ /* 0x000fec000b83ffff */
[----:B------:R-:W-:-:S05]  /*0db0*/  VIADD R0, R0, 0x1 ;  /* 0x0000000100007836 */ /* 0x000fca0000000000 */
[----:B------:R-:W-:-:S13]  /*0dc0*/  ISETP.NE.AND P0, PT, R0, 0x5, PT ;  /* 0x000000050000780c */ /* 0x000fda0003f05270 */
[----:B------:R-:W-:Y:S05]  /*0dd0*/  @P0 BRA `(.L_x_6) ;  /* 0xfffffff400300947 */ /* 0x000fea000383ffff */
[----:B------:R-:W-:Y:S01]  /*0de0*/  LOP3.LUT R0, R2, 0x3, RZ, 0xc0, !PT ;  /* 0x0000000302007812 */ /* 0x000fe200078ec0ff */
[----:B------:R0:W-:Y:S03]  /*0df0*/  STL.64 [R1+0x8], R6 ;  /* 0x0000080601007387 */ /* 0x0001e60000100a00 */
[----:B------:R-:W-:Y:S01]  /*0e00*/  ISETP.NE.U32.AND P0, PT, R0, 0x1, PT ;  /* 0x000000010000780c */ /* 0x000fe20003f05070 */
[----:B------:R0:W-:Y:S03]  /*0e10*/  STL.64 [R1+0x10], R4 ;  /* 0x0000100401007387 */ /* 0x0001e60000100a00 */
[----:B------:R-:W-:Y:S01]  /*0e20*/  ISETP.NE.AND.EX P0, PT, RZ, RZ, PT, P0 ;  /* 0x000000ffff00720c */ /* 0x000fe20003f05300 */
[----:B------:R0:W-:-:S12]  /*0e30*/  STL [R1+0x4], R3 ;  /* 0x0000040301007387 */ /* 0x0001d80000100800 */
[----:B0-----:R-:W-:Y:S05]  /*0e40*/  @!P0 BRA `(.L_x_4) ;  /* 0x0000001400f88947 */ /* 0x001fea0003800000 */
[----:B------:R-:W-:Y:S01]  /*0e50*/  UMOV UR4, URZ ;  /* 0x000000ff00047c82 */ /* 0x000fe20008000000 */
[----:B------:R-:W-:Y:S01]  /*0e60*/  IMAD.MOV.U32 R0, RZ, RZ, RZ ;  /* 0x000000ffff007224 */ /* 0x000fe200078e00ff */
[----:B------:R-:W-:Y:S01]  /*0e70*/  CS2R R6, SRZ ;  /* 0x0000000000067805 */ /* 0x000fe2000001ff00 */
[----:B------:R-:W-:Y:S02]  /*0e80*/  IMAD.MOV.U32 R4, RZ, RZ, RZ ;  /* 0x000000ffff047224 */ /* 0x000fe400078e00ff */
[----:B------:R-:W-:Y:S02]  /*0e90*/  IMAD.MOV.U32 R3, RZ, RZ, RZ ;  /* 0x000000ffff037224 */ /* 0x000fe400078e00ff */
[----:B------:R-:W-:-:S07]  /*0ea0*/  IMAD.U32 R5, RZ, RZ, UR4 ;  /* 0x00000004ff057e24 */ /* 0x000fce000f8e00ff */
.L_x_8:
[----:B------:R-:W-:-:S06]  /*0eb0*/  IMAD R12, R0, 0x4, R1 ;  /* 0x00000004000c7824 */ /* 0x000fcc00078e0201 */
[----:B------:R-:W5:Y:S01]  /*0ec0*/  LDL R12, [R12+0x4] ;  /* 0x000004000c0c7983 */ /* 0x000f620000100800 */
[----:B------:R-:W-:-:S05]  /*0ed0*/  UMOV UR4, URZ ;  /* 0x000000ff00047c82 */ /* 0x000fca0008000000 */
.L_x_7:
        /* <DEDUP_REMOVED lines=180> */
[----:B------:R0:W-:Y:S03]  /*1a20*/  STL [R1+0x4], R3 ;  /* 0x0000040301007387 */ /* 0x0001e60000100800 */
[----:B------:R-:W-:Y:S01]  /*1a30*/  ISETP.NE.AND.EX P0, PT, RZ, RZ, PT, P0 ;  /* 0x000000ffff00720c */ /* 0x000fe20003f05300 */
[----:B------:R0:W-:-:S12]  /*1a40*/  STL.64 [R1+0x10], R4 ;  /* 0x0000100401007387 */ /* 0x0001d80000100a00 */
[----:B0-----:R-:W-:Y:S05]  /*1a50*/  @P0 BRA `(.L_x_4) ;  /* 0x0000000800f40947 */ /* 0x001fea0003800000 */
[----:B------:R-:W-:Y:S01]  /*1a60*/  UMOV UR4, URZ ;  /* 0x000000ff00047c82 */ /* 0x000fe20008000000 */
[----:B------:R-:W-:Y:S01]  /*1a70*/  IMAD.MOV.U32 R0, RZ, RZ, RZ ;  /* 0x000000ffff007224 */ /* 0x000fe200078e00ff */
[----:B------:R-:W-:Y:S01]  /*1a80*/  CS2R R6, SRZ ;  /* 0x0000000000067805 */ /* 0x000fe2000001ff00 */
[----:B------:R-:W-:Y:S02]  /*1a90*/  IMAD.MOV.U32 R4, RZ, RZ, RZ ;  /* 0x000000ffff047224 */ /* 0x000fe400078e00ff */
[----:B------:R-:W-:Y:S02]  /*1aa0*/  IMAD.MOV.U32 R3, RZ, RZ, RZ ;  /* 0x000000ffff037224 */ /* 0x000fe400078e00ff */
[----:B------:R-:W-:-:S07]  /*1ab0*/  IMAD.U32 R5, RZ, RZ, UR4 ;  /* 0x00000004ff057e24 */ /* 0x000fce000f8e00ff */
.L_x_10:
[----:B------:R-:W-:-:S06]  /*1ac0*/  IMAD R12, R0, 0x4, R1 ;  /* 0x00000004000c7824 */ /* 0x000fcc00078e0201 */
[----:B------:R-:W5:Y:S01]  /*1ad0*/  LDL R12, [R12+0x4] ;  /* 0x000004000c0c7983 */ /* 0x000f620000100800 */
[----:B------:R-:W-:-:S05]  /*1ae0*/  UMOV UR4, URZ ;  /* 0x000000ff00047c82 */ /* 0x000fca0008000000 */
.L_x_9:
        /* <DEDUP_REMOVED lines=177> */
[----:B------:R0:W-:Y:S04]  /*2600*/  STL.64 [R1+0x8], R6 ;  /* 0x0000080601007387 */ /* 0x0001e80000100a00 */
[----:B------:R0:W-:Y:S04]  /*2610*/  STL [R1+0x4], R3 ;  /* 0x0000040301007387 */ /* 0x0001e80000100800 */
[----:B------:R0:W-:Y:S02]  /*2620*/  STL.64 [R1+0x10], R4 ;  /* 0x0000100401007387 */ /* 0x0001e40000100a00 */
.L_x_4:
[----:B------:R-:W-:Y:S05]  /*2630*/  BSYNC.RECONVERGENT B1 ;  /* 0x0000000000017941 */ /* 0x000fea0003800200 */
.L_x_3:
[C---:B------:R-:W-:Y:S01]  /*2640*/  ISETP.GT.U32.AND P0, PT, R2.reuse, 0x3, PT ;  /* 0x000000030200780c */ /* 0x040fe20003f04070 */
[----:B------:R-:W-:Y:S01]  /*2650*/  VIADD R11, R11, 0x1 ;  /* 0x000000010b0b7836 */ /* 0x000fe20000000000 */
[--C-:B------:R-:W-:Y:S02]  /*2660*/  SHF.R.U64 R2, R2, 0x2, R13.reuse ;  /* 0x0000000202027819 */ /* 0x100fe4000000120d */
[----:B------:R-:W-:Y:S02]  /*2670*/  ISETP.GT.U32.AND.EX P0, PT, R13, RZ, PT, P0 ;  /* 0x000000ff0d00720c */ /* 0x000fe40003f04100 */
[----:B------:R-:W-:-:S11]  /*2680*/  SHF.R.U32.HI R13, RZ, 0x2, R13 ;  /* 0x00000002ff0d7819 */ /* 0x000fd6000001160d */
[----:B------:R-:W-:Y:S05]  /*2690*/  @P0 BRA `(.L_x_11) ;  /* 0xffffffd800d40947 */ /* 0x000fea000383ffff */
.L_x_2:
[----:B------:R-:W-:Y:S05]  /*26a0*/  BSYNC.RECONVERGENT B0 ;  /* 0x0000000000007941 */ /* 0x000fea0003800200 */
.L_x_1:
[----:B0-----:R-:W0:Y:S01]  /*26b0*/  LDC R2, c[0x0][0x388] ;  /* 0x0000e200ff027b82 */ /* 0x001e220000000800 */
[----:B------:R-:W-:Y:S01]  /*26c0*/  SHF.R.U32.HI R0, RZ, 0x2, R3 ;  /* 0x00000002ff007819 */ /* 0x000fe20000011603 */
[----:B------:R-:W-:Y:S01]  /*26d0*/  IMAD.MOV.U32 R6, RZ, RZ, -0x266e14b1 ;  /* 0xd991eb4fff067424 */ /* 0x000fe200078e00ff */
[----:B------:R-:W1:Y:S02]  /*26e0*/  LDCU.64 UR4, c[0x0][0x380] ;  /* 0x00007000ff0477ac */ /* 0x000e640008000a00 */
[----:B------:R-:W-:Y:S01]  /*26f0*/  LOP3.LUT R0, R0, R3, RZ, 0x3c, !PT ;  /* 0x0000000300007212 */ /* 0x000fe200078e3cff */
[----:B------:R-:W-:Y:S01]  /*2700*/  IMAD.SHL.U32 R3, R5, 0x10, RZ ;  /* 0x0000001005037824 */ /* 0x000fe200078e00ff */
[C---:B0-----:R-:W-:Y:S02]  /*2710*/  ISETP.GT.AND P0, PT, R2.reuse, -0x1, PT ;  /* 0xffffffff0200780c */ /* 0x041fe40003f04270 */
[----:B------:R-:W-:Y:S01]  /*2720*/  LOP3.LUT R4, R2, 0xaad26b49, RZ, 0x3c, !PT ;  /* 0xaad26b4902047812 */ /* 0x000fe200078e3cff */
[----:B------:R-:W-:Y:S01]  /*2730*/  IMAD.SHL.U32 R2, R0, 0x2, RZ ;  /* 0x0000000200027824 */ /* 0x000fe200078e00ff */
[----:B------:R-:W-:-:S03]  /*2740*/  SEL R7, R6, 0x8bf16996, P0 ;  /* 0x8bf1699606077807 */ /* 0x000fc60000000000 */
[----:B------:R-:W-:Y:S01]  /*2750*/  IMAD R4, R4, 0x4182bed5, RZ ;  /* 0x4182bed504047824 */ /* 0x000fe200078e02ff */
[----:B------:R-:W-:Y:S01]  /*2760*/  LOP3.LUT R2, R0, R2, R3, 0x96, !PT ;  /* 0x0000000200027212 */ /* 0x000fe200078e9603 */
[----:B------:R-:W-:-:S03]  /*2770*/  IMAD.MOV.U32 R3, RZ, RZ, 0x2f800000 ;  /* 0x2f800000ff037424 */ /* 0x000fc600078e00ff */
[----:B------:R-:W-:Y:S02]  /*2780*/  IADD3 R7, PT, PT, R7, 0x64f0c9, R4 ;  /* 0x0064f0c907077810 */ /* 0x000fe40007ffe004 */
[----:B------:R-:W-:Y:S01]  /*2790*/  LOP3.LUT R2, R2, R5, RZ, 0x3c, !PT ;  /* 0x0000000502027212 */ /* 0x000fe200078e3cff */
[----:B------:R-:W-:-:S03]  /*27a0*/  IMAD.MOV.U32 R5, RZ, RZ, 0x40000000 ;  /* 0x40000000ff057424 */ /* 0x000fc600078e00ff */
[----:B------:R-:W-:Y:S02]  /*27b0*/  IADD3 R2, PT, PT, R7, 0x587c5, R2 ;  /* 0x000587c507027810 */ /* 0x000fe40007ffe002 */
[----:B------:R-:W-:Y:S02]  /*27c0*/  SHF.R.S32.HI R7, RZ, 0x1f, R10 ;  /* 0x0000001fff077819 */ /* 0x000fe4000001140a */
[----:B------:R-:W-:Y:S02]  /*27d0*/  I2FP.F32.U32 R0, R2 ;  /* 0x0000000200007245 */ /* 0x000fe40000201000 */
[----:B-1----:R-:W-:-:S03]  /*27e0*/  LEA R2, P0, R10, UR4, 0x2 ;  /* 0x000000040a027c11 */ /* 0x002fc6000f8010ff */
[----:B------:R-:W-:Y:S01]  /*27f0*/  FFMA R0, R0, R3, 1.1641532182693481445e-10 ;  /* 0x2f00000000007423 */ /* 0x000fe20000000003 */
[----:B------:R-:W-:-:S03]  /*2800*/  LEA.HI.X R3, R10, UR5, R7, 0x2, P0 ;  /* 0x000000050a037c11 */ /* 0x000fc600080f1407 */
[----:B------:R-:W-:-:S05]  /*2810*/  FFMA R5, R0, R5, -1 ;  /* 0xbf80000000057423 */ /* 0x000fca0000000005 */
[----:B------:R-:W-:Y:S01]  /*2820*/  STG.E desc[UR6][R2.64], R5 ;  /* 0x0000000502007986 */ /* 0x000fe2000c101906 */
[----:B------:R-:W-:Y:S05]  /*2830*/  EXIT ;  /* 0x000000000000794d */ /* 0x000fea0003800000 */
.L_x_12:
        /* <DEDUP_REMOVED lines=12> */
.L_x_14:


//--------------------- .nv.global.init           --------------------------
	.section	.nv.global.init,"aw",@progbits
	.align	4
.nv.global.init:
	.type		mrg32k3aM1SubSeq,@object
	.size		mrg32k3aM1SubSeq,(mrg32k3aM2SubSeq - mrg32k3aM1SubSeq)
mrg32k3aM1SubSeq:
        /*0000*/ 	.byte	0x0b, 0xcc, 0xee, 0x04, 0x73, 0x29, 0x8b, 0x6f, 0xf6, 0x53, 0x03, 0xf6, 0x23, 0xf6, 0xea, 0xda
        /* <DEDUP_REMOVED lines=125> */
	.type		mrg32k3aM2SubSeq,@object
	.size		mrg32k3aM2SubSeq,(mrg32k3aM1 - mrg32k3aM2SubSeq)
mrg32k3aM2SubSeq:
        /* <DEDUP_REMOVED lines=126> */
	.type		mrg32k3aM1,@object
	.size		mrg32k3aM1,(mrg32k3aM1Seq - mrg32k3aM1)
mrg32k3aM1:
        /* <DEDUP_REMOVED lines=144> */
	.type		mrg32k3aM1Seq,@object
	.size		mrg32k3aM1Seq,(mrg32k3aM2 - mrg32k3aM1Seq)
mrg32k3aM1Seq:
        /* <DEDUP_REMOVED lines=144> */
	.type		mrg32k3aM2,@object
	.size		mrg32k3aM2,(mrg32k3aM2Seq - mrg32k3aM2)
mrg32k3aM2:
        /* <DEDUP_REMOVED lines=144> */
	.type		mrg32k3aM2Seq,@object
	.size		mrg32k3aM2Seq,(precalc_xorwow_matrix - mrg32k3aM2Seq)
mrg32k3aM2Seq:
        /* <DEDUP_REMOVED lines=144> */
	.type		precalc_xorwow_matrix,@object
	.size		precalc_xorwow_matrix,(precalc_xorwow_offset_matrix - precalc_xorwow_matrix)
precalc_xorwow_matrix:
        /* <DEDUP_REMOVED lines=6400> */
	.type		precalc_xorwow_offset_matrix,@object
	.size		precalc_xorwow_offset_matrix,(.L_1 - precalc_xorwow_offset_matrix)
precalc_xorwow_offset_matrix:
        /* <DEDUP_REMOVED lines=6400> */
.L_1:


//--------------------- .nv.shared.reserved.0     --------------------------
	.section	.nv.shared.reserved.0,"aw",@nobits
	.weak		__nv_reservedSMEM_offset_0_alias
	.size		__nv_reservedSMEM_offset_0_alias, 0, 64
	.other		__nv_reservedSMEM_offset_0_alias,@"STO_CUDA_RESERVED_SHARED STV_DEFAULT"
__nv_reservedSMEM_offset_0_alias:
	.zero		0
	.zero		64


//--------------------- .nv.constant0._Z12forward_passPfS_S_ --------------------------
	.section	.nv.constant0._Z12forward_passPfS_S_,"a",@progbits
	.sectionflags	@""
	.align	4
.nv.constant0._Z12forward_passPfS_S_:
	.zero		920


//--------------------- .nv.constant0._Z16generate_weightsPfi --------------------------
	.section	.nv.constant0._Z16generate_weightsPfi,"a",@progbits
	.sectionflags	@""
	.align	4
.nv.constant0._Z16generate_weightsPfi:
	.zero		908


//--------------------- SYMBOLS --------------------------

	.type		.nv.reservedSmem.offset0,@object
	.size		.nv.reservedSmem.offset0,0x4
